# CuTe-DSL kernel — source=cudnn_frontend_dsl family=nsa_select
# config = {"dtype": "BFloat16", "head_dim": 192, "block_size": 64}


// ===== COMPILED SASS (sm_100a) =====

	.target	sm_100a

	.elftype	@"ET_EXEC"


//--------------------- .note.nv.tkinfo           --------------------------
	.section	.note.nv.tkinfo,"",@"SHT_NOTE"
	.sectionflags	@"SHF_NOTE_NV_TKINFO"
	.tkinfo
        /*0018*/ 	.word	0x00000081
        /*0030*/ 	.string	""
        /*0030*/ 	.string	"ptxas"
        /*0030*/ 	.string	"Cuda compilation tools, release 12.9, V12.9.83"
        /*0030*/ 	.string	"Build system must define TOOLS_VERSION_EXTENDED"
        /*0030*/ 	.string	"-O 3 -arch sm_100a "



//--------------------- .note.nv.cuver            --------------------------
	.section	.note.nv.cuver,"",@"SHT_NOTE"
	.sectionflags	@"SHF_NOTE_NV_CUVER"
        /*0018*/ 	.short	0x0001
        /*001a*/ 	.short	0x0064
        /*001c*/ 	.short	0x0001
        /*001e*/ 	.short	0x0000
        /*0020*/ 	.short	0x0001
        /*0022*/ 	.short	0x0000


//--------------------- .nv.info                  --------------------------
	.section	.nv.info,"",@"SHT_CUDA_INFO"
	.align	4


	//----- nvinfo : EIATTR_REGCOUNT
	.align		4
        /*0000*/ 	.byte	0x04, 0x2f
        /*0002*/ 	.short	(.L_1 - .L_0)
	.align		4
.L_0:
        /*0004*/ 	.word	index@(kernel_cutlass_kernel_cudnnnative_sparse_attentionselectionNSA_select_attn_fwd_hmmaHopperSelectAttentionFwd_object_at__CopyAtom_ThrID10_TVLayoutSrc112801_TVLayoutDst112801_Valuetypebf16_t_0)
        /*0008*/ 	.word	0x000000ed


	//----- nvinfo : EIATTR_FRAME_SIZE
	.align		4
.L_1:
        /*000c*/ 	.byte	0x04, 0x11
        /*000e*/ 	.short	(.L_3 - .L_2)
	.align		4
.L_2:
        /*0010*/ 	.word	index@(kernel_cutlass_kernel_cudnnnative_sparse_attentionselectionNSA_select_attn_fwd_hmmaHopperSelectAttentionFwd_object_at__CopyAtom_ThrID10_TVLayoutSrc112801_TVLayoutDst112801_Valuetypebf16_t_0)
        /*0014*/ 	.word	0x00000000


	//----- nvinfo : EIATTR_MIN_STACK_SIZE
	.align		4
.L_3:
        /*0018*/ 	.byte	0x04, 0x12
        /*001a*/ 	.short	(.L_5 - .L_4)
	.align		4
.L_4:
        /*001c*/ 	.word	index@(kernel_cutlass_kernel_cudnnnative_sparse_attentionselectionNSA_select_attn_fwd_hmmaHopperSelectAttentionFwd_object_at__CopyAtom_ThrID10_TVLayoutSrc112801_TVLayoutDst112801_Valuetypebf16_t_0)
        /*0020*/ 	.word	0x00000000
.L_5:


//--------------------- .nv.info.kernel_cutlass_kernel_cudnnnative_sparse_attentionselectionNSA_select_attn_fwd_hmmaHopperSelectAttentionFwd_object_at__CopyAtom_ThrID10_TVLayoutSrc112801_TVLayoutDst112801_Valuetypebf16_t_0 --------------------------
	.section	.nv.info.kernel_cutlass_kernel_cudnnnative_sparse_attentionselectionNSA_select_attn_fwd_hmmaHopperSelectAttentionFwd_object_at__CopyAtom_ThrID10_TVLayoutSrc112801_TVLayoutDst112801_Valuetypebf16_t_0,"",@"SHT_CUDA_INFO"
	.sectionflags	@""
	.align	4


	//----- nvinfo : EIATTR_CUDA_API_VERSION
	.align		4
        /*0000*/ 	.byte	0x04, 0x37
        /*0002*/ 	.short	(.L_7 - .L_6)
.L_6:
        /*0004*/ 	.word	0x00000081


	//----- nvinfo : EIATTR_KPARAM_INFO
	.align		4
.L_7:
        /*0008*/ 	.byte	0x04, 0x17
        /*000a*/ 	.short	(.L_9 - .L_8)
.L_8:
        /*000c*/ 	.word	0x00000000
        /*0010*/ 	.short	0x0009
        /*0012*/ 	.short	0x0228
        /*0014*/ 	.byte	0x00, 0xf0, 0x11, 0x00


	//----- nvinfo : EIATTR_KPARAM_INFO
	.align		4
.L_9:
        /*0018*/ 	.byte	0x04, 0x17
        /*001a*/ 	.short	(.L_11 - .L_10)
.L_10:
        /*001c*/ 	.word	0x00000000
        /*0020*/ 	.short	0x0008
        /*0022*/ 	.short	0x0220
        /*0024*/ 	.byte	0x00, 0xf0, 0x21, 0x00


	//----- nvinfo : EIATTR_KPARAM_INFO
	.align		4
.L_11:
        /*0028*/ 	.byte	0x04, 0x17
        /*002a*/ 	.short	(.L_13 - .L_12)
.L_12:
        /*002c*/ 	.word	0x00000000
        /*0030*/ 	.short	0x0007
        /*0032*/ 	.short	0x0218
        /*0034*/ 	.byte	0x00, 0xf0, 0x21, 0x00


	//----- nvinfo : EIATTR_KPARAM_INFO
	.align		4
.L_13:
        /*0038*/ 	.byte	0x04, 0x17
        /*003a*/ 	.short	(.L_15 - .L_14)
.L_14:
        /*003c*/ 	.word	0x00000000
        /*0040*/ 	.short	0x0006
        /*0042*/ 	.short	0x0210
        /*0044*/ 	.byte	0x00, 0xf0, 0x21, 0x00


	//----- nvinfo : EIATTR_KPARAM_INFO
	.align		4
.L_15:
        /*0048*/ 	.byte	0x04, 0x17
        /*004a*/ 	.short	(.L_17 - .L_16)
.L_16:
        /*004c*/ 	.word	0x00000000
        /*0050*/ 	.short	0x0005
        /*0052*/ 	.short	0x0208
        /*0054*/ 	.byte	0x00, 0xf0, 0x21, 0x00


	//----- nvinfo : EIATTR_KPARAM_INFO
	.align		4
.L_17:
        /*0058*/ 	.byte	0x04, 0x17
        /*005a*/ 	.short	(.L_19 - .L_18)
.L_18:
        /*005c*/ 	.word	0x00000000
        /*0060*/ 	.short	0x0004
        /*0062*/ 	.short	0x0200
        /*0064*/ 	.byte	0x00, 0xf0, 0x21, 0x00


	//----- nvinfo : EIATTR_KPARAM_INFO
	.align		4
.L_19:
        /*0068*/ 	.byte	0x04, 0x17
        /*006a*/ 	.short	(.L_21 - .L_20)
.L_20:
        /*006c*/ 	.word	0x00000000
        /*0070*/ 	.short	0x0003
        /*0072*/ 	.short	0x0180
        /*0074*/ 	.byte	0x00, 0xf0, 0x01, 0x02


	//----- nvinfo : EIATTR_KPARAM_INFO
	.align		4
.L_21:
        /*0078*/ 	.byte	0x04, 0x17
        /*007a*/ 	.short	(.L_23 - .L_22)
.L_22:
        /*007c*/ 	.word	0x00000000
        /*0080*/ 	.short	0x0002
        /*0082*/ 	.short	0x0100
        /*0084*/ 	.byte	0x00, 0xf0, 0x01, 0x02


	//----- nvinfo : EIATTR_KPARAM_INFO
	.align		4
.L_23:
        /*0088*/ 	.byte	0x04, 0x17
        /*008a*/ 	.short	(.L_25 - .L_24)
.L_24:
        /*008c*/ 	.word	0x00000000
        /*0090*/ 	.short	0x0001
        /*0092*/ 	.short	0x0080
        /*0094*/ 	.byte	0x00, 0xf0, 0x01, 0x02


	//----- nvinfo : EIATTR_KPARAM_INFO
	.align		4
.L_25:
        /*0098*/ 	.byte	0x04, 0x17
        /*009a*/ 	.short	(.L_27 - .L_26)
.L_26:
        /*009c*/ 	.word	0x00000000
        /*00a0*/ 	.short	0x0000
        /*00a2*/ 	.short	0x0000
        /*00a4*/ 	.byte	0x00, 0xf0, 0x01, 0x02


	//----- nvinfo : EIATTR_SPARSE_MMA_MASK
	.align		4
.L_27:
        /*00a8*/ 	.byte	0x03, 0x50
        /*00aa*/ 	.short	0x0000


	//----- nvinfo : EIATTR_MAXREG_COUNT
	.align		4
        /*00ac*/ 	.byte	0x03, 0x1b
        /*00ae*/ 	.short	0x00ff


	//----- nvinfo : EIATTR_NUM_BARRIERS
	.align		4
        /*00b0*/ 	.byte	0x02, 0x4c
        /*00b2*/ 	.byte	0x01
	.zero		1


	//----- nvinfo : EIATTR_INT_WARP_WIDE_INSTR_OFFSETS
	.align		4
        /*00b4*/ 	.byte	0x04, 0x31
        /*00b6*/ 	.short	(.L_29 - .L_28)


	//   ....[0]....
.L_28:
        /*00b8*/ 	.word	0x00000120


	//   ....[1]....
        /*00bc*/ 	.word	0x00000140


	//   ....[2]....
        /*00c0*/ 	.word	0x00000150


	//   ....[3]....
        /*00c4*/ 	.word	0x00000160


	//   ....[4]....
        /*00c8*/ 	.word	0x00000200


	//   ....[5]....
        /*00cc*/ 	.word	0x00000210


	//   ....[6]....
        /*00d0*/ 	.word	0x000002e0


	//   ....[7]....
        /*00d4*/ 	.word	0x00000670


	//   ....[8]....
        /*00d8*/ 	.word	0x00000680


	//   ....[9]....
        /*00dc*/ 	.word	0x00000770


	//   ....[10]....
        /*00e0*/ 	.word	0x00000780


	//   ....[11]....
        /*00e4*/ 	.word	0x00000850


	//   ....[12]....
        /*00e8*/ 	.word	0x00000860


	//   ....[13]....
        /*00ec*/ 	.word	0x00000930


	//   ....[14]....
        /*00f0*/ 	.word	0x00000940


	//   ....[15]....
        /*00f4*/ 	.word	0x00000a10


	//   ....[16]....
        /*00f8*/ 	.word	0x00000a20


	//   ....[17]....
        /*00fc*/ 	.word	0x00000af0


	//   ....[18]....
        /*0100*/ 	.word	0x00000b00


	//   ....[19]....
        /*0104*/ 	.word	0x00000bd0


	//   ....[20]....
        /*0108*/ 	.word	0x00000be0


	//   ....[21]....
        /*010c*/ 	.word	0x00000cb0


	//   ....[22]....
        /*0110*/ 	.word	0x00000cc0


	//   ....[23]....
        /*0114*/ 	.word	0x00000d90


	//   ....[24]....
        /*0118*/ 	.word	0x00000da0


	//   ....[25]....
        /*011c*/ 	.word	0x00000e70


	//   ....[26]....
        /*0120*/ 	.word	0x00000e80


	//   ....[27]....
        /*0124*/ 	.word	0x00000f50


	//   ....[28]....
        /*0128*/ 	.word	0x00000f60


	//   ....[29]....
        /*012c*/ 	.word	0x00001030


	//   ....[30]....
        /*0130*/ 	.word	0x00001040


	//   ....[31]....
        /*0134*/ 	.word	0x00001110


	//   ....[32]....
        /*0138*/ 	.word	0x00001120


	//   ....[33]....
        /*013c*/ 	.word	0x000011f0


	//   ....[34]....
        /*0140*/ 	.word	0x00001200


	//   ....[35]....
        /*0144*/ 	.word	0x000012d0


	//   ....[36]....
        /*0148*/ 	.word	0x000012e0


	//   ....[37]....
        /*014c*/ 	.word	0x000013b0


	//   ....[38]....
        /*0150*/ 	.word	0x000013c0


	//   ....[39]....
        /*0154*/ 	.word	0x00001490


	//   ....[40]....
        /*0158*/ 	.word	0x000014a0


	//   ....[41]....
        /*015c*/ 	.word	0x00001570


	//   ....[42]....
        /*0160*/ 	.word	0x00001580


	//   ....[43]....
        /*0164*/ 	.word	0x00001650


	//   ....[44]....
        /*0168*/ 	.word	0x00001660


	//   ....[45]....
        /*016c*/ 	.word	0x00001730


	//   ....[46]....
        /*0170*/ 	.word	0x00001740


	//   ....[47]....
        /*0174*/ 	.word	0x00001810


	//   ....[48]....
        /*0178*/ 	.word	0x00001820


	//   ....[49]....
        /*017c*/ 	.word	0x000018f0


	//   ....[50]....
        /*0180*/ 	.word	0x00001900


	//   ....[51]....
        /*0184*/ 	.word	0x000019d0


	//   ....[52]....
        /*0188*/ 	.word	0x000019e0


	//   ....[53]....
        /*018c*/ 	.word	0x00001ab0


	//   ....[54]....
        /*0190*/ 	.word	0x00001ac0


	//   ....[55]....
        /*0194*/ 	.word	0x00001c20


	//   ....[56]....
        /*0198*/ 	.word	0x00001c30


	//   ....[57]....
        /*019c*/ 	.word	0x00001dc0


	//   ....[58]....
        /*01a0*/ 	.word	0x00001dd0


	//   ....[59]....
        /*01a4*/ 	.word	0x00001f40


	//   ....[60]....
        /*01a8*/ 	.word	0x00001f50


	//   ....[61]....
        /*01ac*/ 	.word	0x00002840


	//   ....[62]....
        /*01b0*/ 	.word	0x00002850


	//   ....[63]....
        /*01b4*/ 	.word	0x000029d0


	//   ....[64]....
        /*01b8*/ 	.word	0x000029e0


	//   ....[65]....
        /*01bc*/ 	.word	0x00002b20


	//   ....[66]....
        /*01c0*/ 	.word	0x00002b30


	//   ....[67]....
        /*01c4*/ 	.word	0x00003840


	//   ....[68]....
        /*01c8*/ 	.word	0x00003880


	//   ....[69]....
        /*01cc*/ 	.word	0x000039d0


	//   ....[70]....
        /*01d0*/ 	.word	0x000039e0


	//   ....[71]....
        /*01d4*/ 	.word	0x00003b30


	//   ....[72]....
        /*01d8*/ 	.word	0x00003b40


	//----- nvinfo : EIATTR_COOP_GROUP_MASK_REGIDS
	.align		4
.L_29:
        /*01dc*/ 	.byte	0x04, 0x29
        /*01de*/ 	.short	(.L_31 - .L_30)


	//   ....[0]....
.L_30:
        /*01e0*/ 	.word	0x050000b2


	//   ....[1]....
        /*01e4*/ 	.word	0x05000011


	//   ....[2]....
        /*01e8*/ 	.word	0x0500009f


	//   ....[3]....
        /*01ec*/ 	.word	0x0500009e


	//   ....[4]....
        /*01f0*/ 	.word	0x0500009f


	//   ....[5]....
        /*01f4*/ 	.word	0x0500009f


	//   ....[6]....
        /*01f8*/ 	.word	0x0500009f


	//   ....[7]....
        /*01fc*/ 	.word	0x0500009f


	//----- nvinfo : EIATTR_COOP_GROUP_INSTR_OFFSETS
	.align		4
.L_31:
        /*0200*/ 	.byte	0x04, 0x28
        /*0202*/ 	.short	(.L_33 - .L_32)


	//   ....[0]....
.L_32:
        /*0204*/ 	.word	0x00003ee0


	//   ....[1]....
        /*0208*/ 	.word	0x00003f00


	//   ....[2]....
        /*020c*/ 	.word	0x000043b0


	//   ....[3]....
        /*0210*/ 	.word	0x000043e0


	//   ....[4]....
        /*0214*/ 	.word	0x00006c40


	//   ....[5]....
        /*0218*/ 	.word	0x00006ce0


	//   ....[6]....
        /*021c*/ 	.word	0x000071d0


	//   ....[7]....
        /*0220*/ 	.word	0x00007250


	//----- nvinfo : EIATTR_VRC_CTA_INIT_COUNT
	.align		4
.L_33:
        /*0224*/ 	.byte	0x02, 0x4a
	.zero		1
	.zero		1


	//----- nvinfo : EIATTR_MBARRIER_INSTR_OFFSETS
	.align		4
        /*0228*/ 	.byte	0x04, 0x39
        /*022a*/ 	.short	(.L_35 - .L_34)


	//   ....[0]....
.L_34:
        /*022c*/ 	.word	0x000002c0
        /*0230*/ 	.word	0x000000ff
        /*0234*/ 	.word	0x00000000
        /*0238*/ 	.short	0x0100
        /*023a*/ 	.byte	0x08
	.zero		1


	//   ....[1]....
        /*023c*/ 	.word	0x000002f0
        /*0240*/ 	.word	0x000000ff
        /*0244*/ 	.word	0x00000008
        /*0248*/ 	.short	0x0100
        /*024a*/ 	.byte	0x08
	.zero		1


	//   ....[2]....
        /*024c*/ 	.word	0x00000320
        /*0250*/ 	.word	0x000000ff
        /*0254*/ 	.word	0x00000020
        /*0258*/ 	.short	0x0100
        /*025a*/ 	.byte	0x09
	.zero		1


	//   ....[3]....
        /*025c*/ 	.word	0x00000330
        /*0260*/ 	.word	0x000000ff
        /*0264*/ 	.word	0x00000028
        /*0268*/ 	.short	0x0100
        /*026a*/ 	.byte	0x09
	.zero		1


	//   ....[4]....
        /*026c*/ 	.word	0x00000360
        /*0270*/ 	.word	0x000000ff
        /*0274*/ 	.word	0x00000010
        /*0278*/ 	.short	0x0100
        /*027a*/ 	.byte	0x0a
	.zero		1


	//   ....[5]....
        /*027c*/ 	.word	0x00000370
        /*0280*/ 	.word	0x000000ff
        /*0284*/ 	.word	0x00000018
        /*0288*/ 	.short	0x0100
        /*028a*/ 	.byte	0x0a
	.zero		1


	//   ....[6]....
        /*028c*/ 	.word	0x00000610
        /*0290*/ 	.word	0x00000007
        /*0294*/ 	.word	0x00000028
        /*0298*/ 	.short	0x010a
        /*029a*/ 	.byte	0xff
	.zero		1


	//   ....[7]....
        /*029c*/ 	.word	0x00001b90
        /*02a0*/ 	.word	0x00000007
        /*02a4*/ 	.word	0x00000008
        /*02a8*/ 	.short	0x010a
        /*02aa*/ 	.byte	0xff
	.zero		1


	//   ....[8]....
        /*02ac*/ 	.word	0x000022a0
        /*02b0*/ 	.word	0x00000002
        /*02b4*/ 	.word	0x00000020
        /*02b8*/ 	.short	0x010a
        /*02ba*/ 	.byte	0xff
	.zero		1


	//   ....[9]....
        /*02bc*/ 	.word	0x00002330
        /*02c0*/ 	.word	0x00000002
        /*02c4*/ 	.word	0x00000020
        /*02c8*/ 	.short	0x010a
        /*02ca*/ 	.byte	0xff
	.zero		1


	//   ....[10]....
        /*02cc*/ 	.word	0x000025e0
        /*02d0*/ 	.word	0x00000002
        /*02d4*/ 	.word	0x00000000
        /*02d8*/ 	.short	0x010a
        /*02da*/ 	.byte	0xff
	.zero		1


	//   ....[11]....
        /*02dc*/ 	.word	0x000026f0
        /*02e0*/ 	.word	0x0000000f
        /*02e4*/ 	.word	0x00000000
        /*02e8*/ 	.short	0x010a
        /*02ea*/ 	.byte	0xff
	.zero		1


	//   ....[12]....
        /*02ec*/ 	.word	0x00002790
        /*02f0*/ 	.word	0x0000000f
        /*02f4*/ 	.word	0x00000018
        /*02f8*/ 	.short	0x010a
        /*02fa*/ 	.byte	0xff
	.zero		1


	//   ....[13]....
        /*02fc*/ 	.word	0x000036d0
        /*0300*/ 	.word	0x00000002
        /*0304*/ 	.word	0x00000008
        /*0308*/ 	.short	0x0101
        /*030a*/ 	.byte	0xff
	.zero		1


	//   ....[14]....
        /*030c*/ 	.word	0x00003790
        /*0310*/ 	.word	0x00000002
        /*0314*/ 	.word	0x00000008
        /*0318*/ 	.short	0x010a
        /*031a*/ 	.byte	0xff
	.zero		1


	//   ....[15]....
        /*031c*/ 	.word	0x000047b0
        /*0320*/ 	.word	0x00000002
        /*0324*/ 	.word	0x00000010
        /*0328*/ 	.short	0x010a
        /*032a*/ 	.byte	0xff
	.zero		1


	//   ....[16]....
        /*032c*/ 	.word	0x000047d0
        /*0330*/ 	.word	0x00000002
        /*0334*/ 	.word	0x00000010
        /*0338*/ 	.short	0x010a
        /*033a*/ 	.byte	0xff
	.zero		1


	//   ....[17]....
        /*033c*/ 	.word	0x000052b0
        /*0340*/ 	.word	0x00000002
        /*0344*/ 	.word	0x00000000
        /*0348*/ 	.short	0x010a
        /*034a*/ 	.byte	0xff
	.zero		1


	//   ....[18]....
        /*034c*/ 	.word	0x000052e0
        /*0350*/ 	.word	0x00000002
        /*0354*/ 	.word	0x00000018
        /*0358*/ 	.short	0x0101
        /*035a*/ 	.byte	0xff
	.zero		1


	//   ....[19]....
        /*035c*/ 	.word	0x000069b0
        /*0360*/ 	.word	0x00000007
        /*0364*/ 	.word	0x00000028
        /*0368*/ 	.short	0x010a
        /*036a*/ 	.byte	0xff
	.zero		1


	//   ....[20]....
        /*036c*/ 	.word	0x00006a20
        /*0370*/ 	.word	0x00000007
        /*0374*/ 	.word	0x00000008
        /*0378*/ 	.short	0x010a
        /*037a*/ 	.byte	0xff
	.zero		1


	//   ....[21]....
        /*037c*/ 	.word	0x00006a70
        /*0380*/ 	.word	0x00000002
        /*0384*/ 	.word	0x00000020
        /*0388*/ 	.short	0x010a
        /*038a*/ 	.byte	0xff
	.zero		1


	//   ....[22]....
        /*038c*/ 	.word	0x00006ad0
        /*0390*/ 	.word	0x0000000f
        /*0394*/ 	.word	0x00000000
        /*0398*/ 	.short	0x010a
        /*039a*/ 	.byte	0xff
	.zero		1


	//   ....[23]....
        /*039c*/ 	.word	0x00006b30
        /*03a0*/ 	.word	0x0000000f
        /*03a4*/ 	.word	0x00000018
        /*03a8*/ 	.short	0x010a
        /*03aa*/ 	.byte	0xff
	.zero		1


	//   ....[24]....
        /*03ac*/ 	.word	0x00006b90
        /*03b0*/ 	.word	0x00000002
        /*03b4*/ 	.word	0x00000008
        /*03b8*/ 	.short	0x010a
        /*03ba*/ 	.byte	0xff
	.zero		1


	//   ....[25]....
        /*03bc*/ 	.word	0x000072a0
        /*03c0*/ 	.word	0x00000002
        /*03c4*/ 	.word	0x00000010
        /*03c8*/ 	.short	0x010a
        /*03ca*/ 	.byte	0xff
	.zero		1


	//----- nvinfo : EIATTR_NUM_MBARRIERS
	.align		4
.L_35:
        /*03cc*/ 	.byte	0x03, 0x38
        /*03ce*/ 	.short	0x0006


	//----- nvinfo : EIATTR_EXIT_INSTR_OFFSETS
	.align		4
        /*03d0*/ 	.byte	0x04, 0x1c
        /*03d2*/ 	.short	(.L_37 - .L_36)


	//   ....[0]....
.L_36:
        /*03d4*/ 	.word	0x000004e0


	//   ....[1]....
        /*03d8*/ 	.word	0x00006980


	//----- nvinfo : EIATTR_REQNTID
	.align		4
.L_37:
        /*03dc*/ 	.byte	0x04, 0x10
        /*03de*/ 	.short	(.L_39 - .L_38)
.L_38:
        /*03e0*/ 	.word	0x00000020
        /*03e4*/ 	.word	0x00000001
        /*03e8*/ 	.word	0x00000001


	//----- nvinfo : EIATTR_CRS_STACK_SIZE
	.align		4
.L_39:
        /*03ec*/ 	.byte	0x04, 0x1e
        /*03ee*/ 	.short	(.L_41 - .L_40)
.L_40:
        /*03f0*/ 	.word	0x00000000


	//----- nvinfo : EIATTR_CBANK_PARAM_SIZE
	.align		4
.L_41:
        /*03f4*/ 	.byte	0x03, 0x19
        /*03f6*/ 	.short	0x022c


	//----- nvinfo : EIATTR_PARAM_CBANK
	.align		4
        /*03f8*/ 	.byte	0x04, 0x0a
        /*03fa*/ 	.short	(.L_43 - .L_42)
	.align		4
.L_42:
        /*03fc*/ 	.word	index@(.nv.constant0.kernel_cutlass_kernel_cudnnnative_sparse_attentionselectionNSA_select_attn_fwd_hmmaHopperSelectAttentionFwd_object_at__CopyAtom_ThrID10_TVLayoutSrc112801_TVLayoutDst112801_Valuetypebf16_t_0)
        /*0400*/ 	.short	0x0380
        /*0402*/ 	.short	0x022c


	//----- nvinfo : EIATTR_SW_WAR
	.align		4
.L_43:
        /*0404*/ 	.byte	0x04, 0x36
        /*0406*/ 	.short	(.L_45 - .L_44)
.L_44:
        /*0408*/ 	.word	0x00000008
.L_45:


//--------------------- .nv.compat                --------------------------
	.section	.nv.compat,"",@"SHT_CUDA_COMPAT_INFO"
	.align	4
        /*0000*/ 	.byte	0x02, 0x02, 0x02, 0x00, 0x02, 0x05, 0x05, 0x00, 0x02, 0x03, 0x01, 0x00, 0x02, 0x06, 0x01, 0x00


//--------------------- .nv.callgraph             --------------------------
	.section	.nv.callgraph,"",@"SHT_CUDA_CALLGRAPH"
	.align	4
	.sectionentsize	8
	.align		4
        /*0000*/ 	.word	0x00000000
	.align		4
        /*0004*/ 	.word	0xffffffff
	.align		4
        /*0008*/ 	.word	0x00000000
	.align		4
        /*000c*/ 	.word	0xfffffffe
	.align		4
        /*0010*/ 	.word	0x00000000
	.align		4
        /*0014*/ 	.word	0xfffffffd
	.align		4
        /*0018*/ 	.word	0x00000000
	.align		4
        /*001c*/ 	.word	0xfffffffc


//--------------------- .text.kernel_cutlass_kernel_cudnnnative_sparse_attentionselectionNSA_select_attn_fwd_hmmaHopperSelectAttentionFwd_object_at__CopyAtom_ThrID10_TVLayoutSrc112801_TVLayoutDst112801_Valuetypebf16_t_0 --------------------------
	.section	.text.kernel_cutlass_kernel_cudnnnative_sparse_attentionselectionNSA_select_attn_fwd_hmmaHopperSelectAttentionFwd_object_at__CopyAtom_ThrID10_TVLayoutSrc112801_TVLayoutDst112801_Valuetypebf16_t_0,"ax",@progbits
	.align	128
        .global         kernel_cutlass_kernel_cudnnnative_sparse_attentionselectionNSA_select_attn_fwd_hmmaHopperSelectAttentionFwd_object_at__CopyAtom_ThrID10_TVLayoutSrc112801_TVLayoutDst112801_Valuetypebf16_t_0
        .type           kernel_cutlass_kernel_cudnnnative_sparse_attentionselectionNSA_select_attn_fwd_hmmaHopperSelectAttentionFwd_object_at__CopyAtom_ThrID10_TVLayoutSrc112801_TVLayoutDst112801_Valuetypebf16_t_0,@function
        .size           kernel_cutlass_kernel_cudnnnative_sparse_attentionselectionNSA_select_attn_fwd_hmmaHopperSelectAttentionFwd_object_at__CopyAtom_ThrID10_TVLayoutSrc112801_TVLayoutDst112801_Valuetypebf16_t_0,(.L_x_96 - kernel_cutlass_kernel_cudnnnative_sparse_attentionselectionNSA_select_attn_fwd_hmmaHopperSelectAttentionFwd_object_at__CopyAtom_ThrID10_TVLayoutSrc112801_TVLayoutDst112801_Valuetypebf16_t_0)
        .other          kernel_cutlass_kernel_cudnnnative_sparse_attentionselectionNSA_select_attn_fwd_hmmaHopperSelectAttentionFwd_object_at__CopyAtom_ThrID10_TVLayoutSrc112801_TVLayoutDst112801_Valuetypebf16_t_0,@"STO_CUDA_ENTRY STV_DEFAULT"
kernel_cutlass_kernel_cudnnnative_sparse_attentionselectionNSA_select_attn_fwd_hmmaHopperSelectAttentionFwd_object_at__CopyAtom_ThrID10_TVLayoutSrc112801_TVLayoutDst112801_Valuetypebf16_t_0:
.text.kernel_cutlass_kernel_cudnnnative_sparse_attentionselectionNSA_select_attn_fwd_hmmaHopperSelectAttentionFwd_object_at__CopyAtom_ThrID10_TVLayoutSrc112801_TVLayoutDst112801_Valuetypebf16_t_0:
[----:B------:R-:W1:Y:S01]  /*0000*/  LDC R1, c[0x0][0x37c] ;  /* 0x0000df00ff017b82 */ /* 0x000e620000000800 */
[----:B------:R-:W2:Y:S07]  /*0010*/  S2R R0, SR_TID.X ;  /* 0x0000000000007919 */ /* 0x000eae0000002100 */
[----:B------:R-:W3:Y:S01]  /*0020*/  LDC.64 R2, c[0x0][0x590] ;  /* 0x00016400ff027b82 */ /* 0x000ee20000000a00 */
[----:B------:R-:W-:Y:S01]  /*0030*/  BSSY.RECONVERGENT B0, `(.L_x_0) ;  /* 0x000000e000007945 */ /* 0x000fe20003800200 */
[----:B------:R-:W4:Y:S01]  /*0040*/  S2R R5, SR_CTAID.Z ;  /* 0x0000000000057919 */ /* 0x000f220000002700 */
[----:B--2---:R-:W-:-:S04]  /*0050*/  SHF.R.U32.HI R228, RZ, 0x5, R0 ;  /* 0x00000005ffe47819 */ /* 0x004fc80000011600 */
[----:B------:R-:W-:-:S13]  /*0060*/  ISETP.NE.AND P0, PT, R228, RZ, PT ;  /* 0x000000ffe400720c */ /* 0x000fda0003f05270 */
[----:B-1--4-:R-:W-:Y:S05]  /*0070*/  @P0 BRA `(.L_x_1) ;  /* 0x0000000000240947 */ /* 0x012fea0003800000 */
[----:B------:R-:W1:Y:S02]  /*0080*/  LDCU.64 UR4, c[0x0][0x348] ;  /* 0x00006900ff0477ac */ /* 0x000e640008000a00 */
[----:B-1----:R-:W-:Y:S02]  /*0090*/  UIADD3 UR6, UP0, UPT, UR4, 0x80, URZ ;  /* 0x0000008004067890 */ /* 0x002fe4000ff1e0ff */
[----:B------:R1:W-:Y:S01]  /*00a0*/  UTMACCTL.PF [UR4] ;  /* 0x00000000040079b9 */ /* 0x0003e20008040000 */
[----:B------:R-:W-:Y:S02]  /*00b0*/  UIADD3 UR8, UP1, UPT, UR4, 0x180, URZ ;  /* 0x0000018004087890 */ /* 0x000fe4000ff3e0ff */
[----:B------:R-:W-:Y:S02]  /*00c0*/  UIADD3.X UR7, UPT, UPT, URZ, UR5, URZ, UP0, !UPT ;  /* 0x00000005ff077290 */ /* 0x000fe400087fe4ff */
[----:B------:R-:W-:-:S07]  /*00d0*/  UIADD3.X UR9, UPT, UPT, URZ, UR5, URZ, UP1, !UPT ;  /* 0x00000005ff097290 */ /* 0x000fce0008ffe4ff */
[----:B------:R1:W-:Y:S02]  /*00e0*/  UTMACCTL.PF [UR6] ;  /* 0x00000000060079b9 */ /* 0x0003e40008040000 */
[----:B------:R1:W-:Y:S02]  /*00f0*/  UTMACCTL.PF [UR8] ;  /* 0x00000000080079b9 */ /* 0x0003e40008040000 */
[----:B-1----:R-:W-:Y:S01]  /*0100*/  NOP ;  /* 0x0000000000007918 */ /* 0x002fe20000000000 */
.L_x_1:
[----:B------:R-:W-:Y:S05]  /*0110*/  BSYNC.RECONVERGENT B0 ;  /* 0x0000000000007941 */ /* 0x000fea0003800200 */
.L_x_0:
[----:B------:R-:W-:Y:S01]  /*0120*/  VOTEU.ALL UP3, P0 ;  /* 0x0000000000ff7886 */ /* 0x000fe20000060000 */
[----:B------:R-:W-:Y:S01]  /*0130*/  UMOV UR12, 0x1 ;  /* 0x00000001000c7882 */ /* 0x000fe20000000000 */
[----:B------:R-:W-:Y:S01]  /*0140*/  VOTEU.ALL UP2, P0 ;  /* 0x0000000000ff7886 */ /* 0x000fe20000040000 */
[----:B------:R-:W-:Y:S01]  /*0150*/  VOTEU.ALL UP1, P0 ;  /* 0x0000000000ff7886 */ /* 0x000fe20000020000 */
[----:B------:R-:W-:Y:S01]  /*0160*/  VOTEU.ALL UP0, P0 ;  /* 0x0000000000ff7886 */ /* 0x000fe20000000000 */
[----:B------:R-:W1:Y:S01]  /*0170*/  @!UP3 S2UR UR8, SR_CgaCtaId ;  /* 0x000000000008b9c3 */ /* 0x000e620000008800 */
[----:B------:R-:W-:Y:S01]  /*0180*/  @!UP3 UMOV UR4, 0x400 ;  /* 0x000004000004b882 */ /* 0x000fe20000000000 */
[----:B------:R-:W-:-:S04]  /*0190*/  @!UP3 UIADD3 UR14, UPT, UPT, -UR12, 0x100000, URZ ;  /* 0x001000000c0eb890 */ /* 0x000fc8000fffe1ff */
[----:B------:R-:W-:Y:S02]  /*01a0*/  @!UP3 USHF.L.U32 UR15, UR14, 0xb, URZ ;  /* 0x0000000b0e0fb899 */ /* 0x000fe400080006ff */
[----:B------:R-:W-:Y:S01]  /*01b0*/  @!UP3 USHF.L.U32 UR14, UR14, 0x1, URZ ;  /* 0x000000010e0eb899 */ /* 0x000fe200080006ff */
[----:B------:R-:W-:Y:S01]  /*01c0*/  @!UP3 UMOV UR10, 0x400 ;  /* 0x00000400000ab882 */ /* 0x000fe20000000000 */
[----:B------:R-:W-:-:S04]  /*01d0*/  @!UP3 UIADD3 UR16, UPT, UPT, -UR12, 0x100000, URZ ;  /* 0x001000000c10b890 */ /* 0x000fc8000fffe1ff */
[----:B------:R-:W-:Y:S02]  /*01e0*/  @!UP3 USHF.L.U32 UR17, UR16, 0xb, URZ ;  /* 0x0000000b1011b899 */ /* 0x000fe400080006ff */
[----:B------:R-:W-:Y:S01]  /*01f0*/  @!UP3 USHF.L.U32 UR16, UR16, 0x1, URZ ;  /* 0x000000011010b899 */ /* 0x000fe200080006ff */
[----:B------:R-:W-:Y:S01]  /*0200*/  VOTEU.ALL UP4, P0 ;  /* 0x0000000000ff7886 */ /* 0x000fe20000080000 */
[----:B------:R-:W-:Y:S01]  /*0210*/  VOTEU.ALL UP5, P0 ;  /* 0x0000000000ff7886 */ /* 0x000fe200000a0000 */
[----:B------:R-:W2:Y:S01]  /*0220*/  LDCU.64 UR6, c[0x0][0x358] ;  /* 0x00006b00ff0677ac */ /* 0x000ea20008000a00 */
[----:B------:R-:W4:Y:S01]  /*0230*/  @!UP3 S2UR UR5, SR_CgaCtaId ;  /* 0x000000000005b9c3 */ /* 0x000f220000008800 */
[----:B---3--:R-:W-:-:S07]  /*0240*/  IMAD.WIDE.U32 R2, R5, 0x4, R2 ;  /* 0x0000000405027825 */ /* 0x008fce00078e0002 */
[----:B------:R-:W3:Y:S01]  /*0250*/  @!UP3 S2UR UR11, SR_CgaCtaId ;  /* 0x00000000000bb9c3 */ /* 0x000ee20000008800 */
[----:B-1----:R-:W-:Y:S02]  /*0260*/  @!UP3 ULEA UR8, UR8, UR4, 0x18 ;  /* 0x000000040808b291 */ /* 0x002fe4000f8ec0ff */
[----:B----4-:R-:W-:Y:S02]  /*0270*/  @!UP3 ULEA UR9, UR5, UR4, 0x18 ;  /* 0x000000040509b291 */ /* 0x010fe4000f8ec0ff */
[----:B------:R-:W-:-:S04]  /*0280*/  @!UP3 UIADD3 UR4, UPT, UPT, -UR12, 0x100000, URZ ;  /* 0x001000000c04b890 */ /* 0x000fc8000fffe1ff */
[----:B------:R-:W-:Y:S02]  /*0290*/  @!UP3 USHF.L.U32 UR5, UR4, 0xb, URZ ;  /* 0x0000000b0405b899 */ /* 0x000fe400080006ff */
[----:B------:R-:W-:Y:S01]  /*02a0*/  @!UP3 USHF.L.U32 UR4, UR4, 0x1, URZ ;  /* 0x000000010404b899 */ /* 0x000fe200080006ff */
[----:B------:R-:W1:Y:S02]  /*02b0*/  FENCE.VIEW.ASYNC.S ;  /* 0x00000000000073c6 */ /* 0x000e640000000000 */
[----:B-1----:R1:W4:Y:S01]  /*02c0*/  @!UP2 SYNCS.EXCH.64 URZ, [UR8], UR14 ;  /* 0x0000000e08ffa5b2 */ /* 0x0023220008000100 */
[----:B---3--:R-:W-:Y:S01]  /*02d0*/  @!UP3 ULEA UR10, UR11, UR10, 0x18 ;  /* 0x0000000a0b0ab291 */ /* 0x008fe2000f8ec0ff */
[----:B------:R-:W-:Y:S01]  /*02e0*/  VOTEU.ALL UP3, P0 ;  /* 0x0000000000ff7886 */ /* 0x000fe20000060000 */
[----:B------:R1:W4:Y:S01]  /*02f0*/  @!UP1 SYNCS.EXCH.64 URZ, [UR8+0x8], UR14 ;  /* 0x0000080e08ff95b2 */ /* 0x0003220008000100 */
[----:B------:R-:W-:Y:S01]  /*0300*/  NOP ;  /* 0x0000000000007918 */ /* 0x000fe20000000000 */
[----:B----4-:R-:W-:Y:S06]  /*0310*/  BAR.SYNC.DEFER_BLOCKING 0x0 ;  /* 0x0000000000007b1d */ /* 0x010fec0000010000 */
[----:B------:R1:W3:Y:S01]  /*0320*/  @!UP0 SYNCS.EXCH.64 URZ, [UR9+0x20], UR16 ;  /* 0x0000201009ff85b2 */ /* 0x0002e20008000100 */
[----:B------:R1:W3:Y:S01]  /*0330*/  @!UP3 SYNCS.EXCH.64 URZ, [UR9+0x28], UR16 ;  /* 0x0000281009ffb5b2 */ /* 0x0002e20008000100 */
[----:B------:R-:W-:Y:S01]  /*0340*/  NOP ;  /* 0x0000000000007918 */ /* 0x000fe20000000000 */
[----:B---3--:R-:W-:Y:S06]  /*0350*/  BAR.SYNC.DEFER_BLOCKING 0x0 ;  /* 0x0000000000007b1d */ /* 0x008fec0000010000 */
[----:B------:R1:W3:Y:S01]  /*0360*/  @!UP4 SYNCS.EXCH.64 URZ, [UR10+0x10], UR4 ;  /* 0x000010040affc5b2 */ /* 0x0002e20008000100 */
[----:B------:R1:W3:Y:S01]  /*0370*/  @!UP5 SYNCS.EXCH.64 URZ, [UR10+0x18], UR4 ;  /* 0x000018040affd5b2 */ /* 0x0002e20008000100 */
[----:B------:R-:W-:Y:S01]  /*0380*/  NOP ;  /* 0x0000000000007918 */ /* 0x000fe20000000000 */
[----:B---3--:R-:W-:Y:S06]  /*0390*/  BAR.SYNC.DEFER_BLOCKING 0x0 ;  /* 0x0000000000007b1d */ /* 0x008fec0000010000 */
[----:B--2---:R-:W2:Y:S01]  /*03a0*/  LDG.E R227, desc[UR6][R2.64] ;  /* 0x0000000602e37981 */ /* 0x004ea2000c1e1900 */
[----:B------:R-:W-:Y:S01]  /*03b0*/  ISETP.GT.U32.AND P1, PT, R0, 0xf, PT ;  /* 0x0000000f0000780c */ /* 0x000fe20003f24070 */
[----:B------:R-:W2:Y:S01]  /*03c0*/  S2UR UR12, SR_CTAID.X ;  /* 0x00000000000c79c3 */ /* 0x000ea20000002500 */
[----:B------:R-:W3:Y:S01]  /*03d0*/  S2R R7, SR_CTAID.Y ;  /* 0x0000000000077919 */ /* 0x000ee20000002600 */
[----:B------:R-:W4:Y:S10]  /*03e0*/  LDG.E R6, desc[UR6][R2.64+0x4] ;  /* 0x0000040602067981 */ /* 0x000f34000c1e1900 */
[----:B------:R-:W5:Y:S01]  /*03f0*/  @!P1 LDC.64 R4, c[0x0][0x598] ;  /* 0x00016600ff049b82 */ /* 0x000f620000000a00 */
[----:B---3--:R-:W-:-:S02]  /*0400*/  @!P1 IMAD R8, R7, 0x10, R0 ;  /* 0x0000001007089824 */ /* 0x008fc400078e0200 */
[----:B--2---:R-:W-:-:S04]  /*0410*/  @!P1 VIADD R7, R227, UR12 ;  /* 0x0000000ce3079c36 */ /* 0x004fc80008000000 */
[----:B------:R-:W-:-:S04]  /*0420*/  @!P1 IMAD R7, R7, 0x40, R8 ;  /* 0x0000004007079824 */ /* 0x000fc800078e0208 */
[----:B-----5:R-:W-:-:S06]  /*0430*/  @!P1 IMAD.WIDE R4, R7, 0x4, R4 ;  /* 0x0000000407049825 */ /* 0x020fcc00078e0204 */
[----:B------:R-:W2:Y:S01]  /*0440*/  @!P1 LDG.E R4, desc[UR6][R4.64] ;  /* 0x0000000604049981 */ /* 0x000ea2000c1e1900 */
[----:B------:R-:W3:Y:S01]  /*0450*/  @!P1 S2R R8, SR_CgaCtaId ;  /* 0x0000000000089919 */ /* 0x000ee20000008800 */
[----:B------:R-:W-:Y:S01]  /*0460*/  @!P1 MOV R7, 0x400 ;  /* 0x0000040000079802 */ /* 0x000fe20000000f00 */
[----:B----4-:R-:W-:-:S05]  /*0470*/  IMAD.IADD R6, R6, 0x1, -R227 ;  /* 0x0000000106067824 */ /* 0x010fca00078e0ae3 */
[----:B------:R-:W-:Y:S02]  /*0480*/  ISETP.LE.AND P2, PT, R6, UR12, PT ;  /* 0x0000000c06007c0c */ /* 0x000fe4000bf43270 */
[----:B---3--:R-:W-:-:S05]  /*0490*/  @!P1 LEA R7, R8, R7, 0x18 ;  /* 0x0000000708079211 */ /* 0x008fca00078ec0ff */
[----:B------:R-:W-:Y:S01]  /*04a0*/  @!P1 IMAD R7, R0, 0x4, R7 ;  /* 0x0000000400079824 */ /* 0x000fe200078e0207 */
[----:B------:R-:W3:Y:S04]  /*04b0*/  S2UR UR13, SR_CTAID.Y ;  /* 0x00000000000d79c3 */ /* 0x000ee80000002600 */
[----:B--2---:R1:W-:Y:S04]  /*04c0*/  @!P1 STS [R7+0xd880], R4 ;  /* 0x00d8800407009388 */ /* 0x0043e80000000800 */
[----:B------:R-:W-:Y:S06]  /*04d0*/  BAR.SYNC.DEFER_BLOCKING 0x0 ;  /* 0x0000000000007b1d */ /* 0x000fec0000010000 */
[----:B-1-3--:R-:W-:Y:S05]  /*04e0*/  @P2 EXIT ;  /* 0x000000000000294d */ /* 0x00afea0003800000 */
[----:B------:R-:W-:Y:S01]  /*04f0*/  R2UR UR8, R227 ;  /* 0x00000000e30872ca */ /* 0x000fe200000e0000 */
[----:B------:R-:W1:-:S12]  /*0500*/  LDCU.64 UR4, c[0x0][0x5a0] ;  /* 0x0000b400ff0477ac */ /* 0x000e580008000a00 */
[----:B------:R-:W-:-:S04]  /*0510*/  UIADD3 UR12, UPT, UPT, UR8, UR12, URZ ;  /* 0x0000000c080c7290 */ /* 0x000fc8000fffe0ff */
[----:B------:R-:W-:-:S04]  /*0520*/  ULEA UR8, UR12, UR13, 0x2 ;  /* 0x0000000d0c087291 */ /* 0x000fc8000f8e10ff */
[----:B-1----:R-:W-:-:S06]  /*0530*/  UIMAD.WIDE UR4, UR8, 0x4, UR4 ;  /* 0x00000004080478a5 */ /* 0x002fcc000f8e0204 */
[----:B------:R-:W-:Y:S02]  /*0540*/  IMAD.U32 R2, RZ, RZ, UR4 ;  /* 0x00000004ff027e24 */ /* 0x000fe4000f8e00ff */
[----:B------:R-:W-:Y:S01]  /*0550*/  IMAD.U32 R3, RZ, RZ, UR5 ;  /* 0x00000005ff037e24 */ /* 0x000fe2000f8e00ff */
[----:B------:R-:W-:Y:S02]  /*0560*/  BSSY B0, `(.L_x_2) ;  /* 0x00001b1000007945 */ /* 0x000fe40003800000 */
[----:B------:R-:W1:Y:S02]  /*0570*/  LDCU UR4, c[0x0][0x5a8] ;  /* 0x0000b500ff0477ac */ /* 0x000e640008000800 */
[----:B------:R2:W5:Y:S01]  /*0580*/  LDG.E R226, desc[UR6][R2.64] ;  /* 0x0000000602e27981 */ /* 0x000562000c1e1900 */
[----:B------:R-:W-:Y:S01]  /*0590*/  LOP3.LUT R5, R0, 0xf, RZ, 0xc0, !PT ;  /* 0x0000000f00057812 */ /* 0x000fe200078ec0ff */
[----:B------:R-:W-:Y:S02]  /*05a0*/  IMAD.MOV.U32 R225, RZ, RZ, 0x1 ;  /* 0x00000001ffe17424 */ /* 0x000fe400078e00ff */
[----:B------:R-:W-:Y:S01]  /*05b0*/  IMAD.MOV.U32 R224, RZ, RZ, RZ ;  /* 0x000000ffffe07224 */ /* 0x000fe200078e00ff */
[----:B------:R-:W-:Y:S06]  /*05c0*/  @P0 BRA `(.L_x_3) ;  /* 0x0000001800a80947 */ /* 0x000fec0003800000 */
[----:B--2---:R-:W2:Y:S01]  /*05d0*/  S2R R3, SR_CgaCtaId ;  /* 0x0000000000037919 */ /* 0x004ea20000008800 */
[----:B------:R-:W-:Y:S01]  /*05e0*/  MOV R2, 0x400 ;  /* 0x0000040000027802 */ /* 0x000fe20000000f00 */
[----:B------:R-:W-:-:S03]  /*05f0*/  IMAD.MOV.U32 R4, RZ, RZ, -0x80000000 ;  /* 0x80000000ff047424 */ /* 0x000fc600078e00ff */
[----:B--2---:R-:W-:-:S04]  /*0600*/  LEA R7, R3, R2, 0x18 ;  /* 0x0000000203077211 */ /* 0x004fc800078ec0ff */
[----:B------:R-:W2:Y:S02]  /*0610*/  SYNCS.PHASECHK.TRANS64.TRYWAIT P0, [R7+URZ+0x28], R4 ;  /* 0x00002804070075a7 */ /* 0x000ea400080011ff */
[----:B--2---:R-:W-:Y:S05]  /*0620*/  @!P0 BRA `(.L_x_4) ;  /* 0x0000006000d88947 */ /* 0x004fea0003800000 */
.L_x_81:
[----:B------:R-:W-:Y:S02]  /*0630*/  ELECT P1, URZ, PT ;  /* 0x0000000000ff782f */ /* 0x000fe40003820000 */
[----:B------:R-:W-:Y:S02]  /*0640*/  R2UR UR5, R7 ;  /* 0x00000000070572ca */ /* 0x000fe400000e0000 */
[----:B------:R-:W-:-:S09]  /*0650*/  ELECT P0, URZ, PT ;  /* 0x0000000000ff782f */ /* 0x000fd20003800000 */
[----:B------:R-:W-:-:S04]  /*0660*/  @P1 IMAD.MOV.U32 R2, RZ, RZ, 0x1800 ;  /* 0x00001800ff021424 */ /* 0x000fc800078e00ff */
[----:B------:R-:W-:Y:S01]  /*0670*/  VOTEU.ANY UP0, P0 ;  /* 0x0000000000ff7886 */ /* 0x000fe20000000100 */
[----:B------:R-:W-:Y:S01]  /*0680*/  VOTEU.ANY UP1, P0 ;  /* 0x0000000000ff7886 */ /* 0x000fe20000020100 */
[----:B------:R3:W-:Y:S01]  /*0690*/  @P1 SYNCS.ARRIVE.TRANS64 RZ, [R7+URZ+0x20], R2 ;  /* 0x0000200207ff19a7 */ /* 0x0007e200080000ff */
[----:B------:R-:W-:Y:S02]  /*06a0*/  PLOP3.LUT P1, PT, PT, PT, PT, 0x8, 0x80 ;  /* 0x000000000080781c */ /* 0x000fe40003f2e170 */
[----:B------:R-:W4:Y:S01]  /*06b0*/  @UP0 LDCU.64 UR14, c[0x0][0x348] ;  /* 0x00006900ff0e07ac */ /* 0x000f220008000a00 */
[----:B------:R-:W-:Y:S02]  /*06c0*/  @UP0 UIADD3 UR8, UPT, UPT, UR5, 0x80, URZ ;  /* 0x0000008005080890 */ /* 0x000fe4000fffe0ff */
[----:B------:R-:W-:Y:S01]  /*06d0*/  @UP0 UIADD3 UR9, UPT, UPT, UR5, 0x20, URZ ;  /* 0x0000002005090890 */ /* 0x000fe2000fffe0ff */
[----:B------:R-:W-:Y:S01]  /*06e0*/  @UP0 UMOV UR10, URZ ;  /* 0x000000ff000a0c82 */ /* 0x000fe20008000000 */
[----:B------:R-:W-:-:S10]  /*06f0*/  @UP0 UMOV UR11, URZ ;  /* 0x000000ff000b0c82 */ /* 0x000fd40008000000 */
.L_x_5:
[----:B------:R-:W-:Y:S01]  /*0700*/  @P0 ELECT P1, URZ, PT ;  /* 0x0000000000ff082f */ /* 0x000fe20003820000 */
[----:B----4-:R4:W-:-:S12]  /*0710*/  @UP1 UTMALDG.4D [UR8], [UR14], desc[URZ] ;  /* 0x0000ff080e0015b4 */ /* 0x0109d80008019000 */
[----:B------:R-:W-:Y:S02]  /*0720*/  @P1 PLOP3.LUT P0, PT, P1, PT, PT, 0x8, 0x80 ;  /* 0x000000000080181c */ /* 0x000fe40000f0e170 */
[----:B------:R-:W-:-:S11]  /*0730*/  PLOP3.LUT P1, PT, PT, PT, PT, 0x8, 0x80 ;  /* 0x000000000080781c */ /* 0x000fd60003f2e170 */
[----:B----4-:R-:W-:Y:S05]  /*0740*/  @P0 BRA.U.ANY `(.L_x_5) ;  /* 0xfffffffd00ec0947 */ /* 0x010fea000393ffff */
[----:B------:R-:W-:Y:S02]  /*0750*/  ELECT P0, URZ, PT ;  /* 0x0000000000ff782f */ /* 0x000fe40003800000 */
[----:B------:R-:W-:-:S11]  /*0760*/  PLOP3.LUT P1, PT, PT, PT, PT, 0x8, 0x80 ;  /* 0x000000000080781c */ /* 0x000fd60003f2e170 */
[----:B------:R-:W-:Y:S01]  /*0770*/  VOTEU.ANY UP0, P0 ;  /* 0x0000000000ff7886 */ /* 0x000fe20000000100 */
[----:B------:R-:W-:-:S04]  /*0780*/  VOTEU.ANY UP1, P0 ;  /* 0x0000000000ff7886 */ /* 0x000fc80000020100 */
[----:B------:R-:W4:Y:S01]  /*0790*/  @UP0 LDCU.64 UR14, c[0x0][0x348] ;  /* 0x00006900ff0e07ac */ /* 0x000f220008000a00 */
[----:B------:R-:W-:Y:S02]  /*07a0*/  @UP0 UIADD3 UR8, UPT, UPT, UR5, 0x180, URZ ;  /* 0x0000018005080890 */ /* 0x000fe4000fffe0ff */
[----:B------:R-:W-:Y:S01]  /*07b0*/  @UP0 UIADD3 UR9, UPT, UPT, UR5, 0x20, URZ ;  /* 0x0000002005090890 */ /* 0x000fe2000fffe0ff */
[----:B------:R-:W-:Y:S01]  /*07c0*/  @UP0 UMOV UR10, 0x8 ;  /* 0x00000008000a0882 */ /* 0x000fe20000000000 */
[----:B------:R-:W-:-:S10]  /*07d0*/  @UP0 UMOV UR11, URZ ;  /* 0x000000ff000b0c82 */ /* 0x000fd40008000000 */
.L_x_6:
        /* <DEDUP_REMOVED lines=14> */
.L_x_7:
        /* <DEDUP_REMOVED lines=14> */
.L_x_8:
        /* <DEDUP_REMOVED lines=14> */
.L_x_9:
        /* <DEDUP_REMOVED lines=14> */
.L_x_10:
        /* <DEDUP_REMOVED lines=14> */
.L_x_11:
        /* <DEDUP_REMOVED lines=14> */
.L_x_12:
        /* <DEDUP_REMOVED lines=14> */
.L_x_13:
        /* <DEDUP_REMOVED lines=14> */
.L_x_14:
        /* <DEDUP_REMOVED lines=14> */
.L_x_15:
        /* <DEDUP_REMOVED lines=14> */
.L_x_16:
        /* <DEDUP_REMOVED lines=14> */
.L_x_17:
        /* <DEDUP_REMOVED lines=14> */
.L_x_18:
        /* <DEDUP_REMOVED lines=14> */
.L_x_19:
        /* <DEDUP_REMOVED lines=14> */
.L_x_20:
        /* <DEDUP_REMOVED lines=14> */
.L_x_21:
        /* <DEDUP_REMOVED lines=14> */
.L_x_22:
        /* <DEDUP_REMOVED lines=14> */
.L_x_23:
        /* <DEDUP_REMOVED lines=14> */
.L_x_24:
        /* <DEDUP_REMOVED lines=14> */
.L_x_25:
        /* <DEDUP_REMOVED lines=14> */
.L_x_26:
        /* <DEDUP_REMOVED lines=14> */
.L_x_27:
        /* <DEDUP_REMOVED lines=14> */
.L_x_28:
[----:B------:R-:W-:Y:S01]  /*1b20*/  @P0 ELECT P1, URZ, PT ;  /* 0x0000000000ff082f */ /* 0x000fe20003820000 */
[----:B----4-:R4:W-:-:S12]  /*1b30*/  @UP1 UTMALDG.4D [UR8], [UR14], desc[URZ] ;  /* 0x0000ff080e0015b4 */ /* 0x0109d80008019000 */
[----:B------:R-:W-:Y:S02]  /*1b40*/  @P1 PLOP3.LUT P0, PT, P1, PT, PT, 0x8, 0x80 ;  /* 0x000000000080181c */ /* 0x000fe40000f0e170 */
[----:B------:R-:W-:-:S11]  /*1b50*/  PLOP3.LUT P1, PT, PT, PT, PT, 0x8, 0x80 ;  /* 0x000000000080781c */ /* 0x000fd60003f2e170 */
[----:B----4-:R-:W-:Y:S05]  /*1b60*/  @P0 BRA.U.ANY `(.L_x_28) ;  /* 0xfffffffd00ec0947 */ /* 0x010fea000393ffff */
[----:B-----5:R-:W-:-:S13]  /*1b70*/  ISETP.GE.AND P0, PT, R226, 0x1, PT ;  /* 0x00000001e200780c */ /* 0x020fda0003f06270 */
[----:B------:R-:W-:Y:S05]  /*1b80*/  @!P0 BRA `(.L_x_3) ;  /* 0x0000000400388947 */ /* 0x000fea0003800000 */
[----:B------:R-:W4:Y:S02]  /*1b90*/  SYNCS.PHASECHK.TRANS64.TRYWAIT P0, [R7+URZ+0x8], R4 ;  /* 0x00000804070075a7 */ /* 0x000f2400080011ff */
[----:B----4-:R-:W-:Y:S05]  /*1ba0*/  @!P0 BRA `(.L_x_29) ;  /* 0x0000004c00948947 */ /* 0x010fea0003800000 */
.L_x_82:
[----:B------:R-:W-:Y:S01]  /*1bb0*/  ELECT P0, URZ, PT ;  /* 0x0000000000ff782f */ /* 0x000fe20003800000 */
[----:B------:R-:W-:Y:S01]  /*1bc0*/  IMAD R4, R226, 0x4, R7 ;  /* 0x00000004e2047824 */ /* 0x000fe200078e0207 */
[----:B------:R-:W-:Y:S02]  /*1bd0*/  ELECT P1, URZ, PT ;  /* 0x0000000000ff782f */ /* 0x000fe40003820000 */
[----:B------:R-:W-:-:S09]  /*1be0*/  R2UR UR5, R7 ;  /* 0x00000000070572ca */ /* 0x000fd200000e0000 */
[----:B--23--:R-:W2:Y:S01]  /*1bf0*/  @P0 LDC.64 R2, c[0x0][0x348] ;  /* 0x0000d200ff020b82 */ /* 0x00cea20000000a00 */
[----:B------:R-:W-:Y:S01]  /*1c00*/  @P0 R2UR UR17, R7 ;  /* 0x00000000071102ca */ /* 0x000fe200000e0000 */
[----:B------:R-:W-:Y:S01]  /*1c10*/  @P1 IMAD.MOV.U32 R6, RZ, RZ, 0x6000 ;  /* 0x00006000ff061424 */ /* 0x000fe200078e00ff */
[----:B------:R-:W-:Y:S01]  /*1c20*/  VOTEU.ANY UP0, P0 ;  /* 0x0000000000ff7886 */ /* 0x000fe20000000100 */
[----:B------:R-:W-:Y:S02]  /*1c30*/  VOTEU.ANY UP1, P0 ;  /* 0x0000000000ff7886 */ /* 0x000fe40000020100 */
[----:B------:R3:W-:Y:S01]  /*1c40*/  @P1 SYNCS.ARRIVE.TRANS64 RZ, [R7+URZ], R6 ;  /* 0x0000000607ff19a7 */ /* 0x0007e200080000ff */
[----:B------:R-:W3:Y:S01]  /*1c50*/  LDS R4, [R4+0xd87c] ;  /* 0x00d87c0004047984 */ /* 0x000ee20000000800 */
[----:B------:R-:W-:Y:S01]  /*1c60*/  @UP0 UIADD3 UR16, UPT, UPT, UR5, 0x1880, URZ ;  /* 0x0000188005100890 */ /* 0x000fe2000fffe0ff */
[----:B------:R-:W-:Y:S01]  /*1c70*/  @UP0 UMOV UR18, URZ ;  /* 0x000000ff00120c82 */ /* 0x000fe20008000000 */
[----:B--2---:R-:W-:-:S04]  /*1c80*/  @P0 IADD3 R2, P1, PT, R2, 0x80, RZ ;  /* 0x0000008002020810 */ /* 0x004fc80007f3e0ff */
[----:B------:R-:W-:Y:S01]  /*1c90*/  @P0 R2UR UR8, R2 ;  /* 0x00000000020802ca */ /* 0x000fe200000e0000 */
[----:B------:R-:W-:Y:S01]  /*1ca0*/  @P0 IMAD.X R3, RZ, RZ, R3, P1 ;  /* 0x000000ffff030224 */ /* 0x000fe200008e0603 */
[----:B------:R-:W-:-:S04]  /*1cb0*/  PLOP3.LUT P1, PT, PT, PT, PT, 0x8, 0x80 ;  /* 0x000000000080781c */ /* 0x000fc80003f2e170 */
[----:B------:R-:W-:-:S07]  /*1cc0*/  @P0 R2UR UR9, R3 ;  /* 0x00000000030902ca */ /* 0x000fce00000e0000 */
[----:B------:R-:W-:-:S05]  /*1cd0*/  IMAD.U32 R2, RZ, RZ, UR8 ;  /* 0x00000008ff027e24 */ /* 0x000fca000f8e00ff */
[----:B------:R-:W-:Y:S01]  /*1ce0*/  @P0 R2UR UR8, R2 ;  /* 0x00000000020802ca */ /* 0x000fe200000e0000 */
[----:B------:R-:W-:Y:S02]  /*1cf0*/  IMAD.U32 R3, RZ, RZ, UR9 ;  /* 0x00000009ff037e24 */ /* 0x000fe4000f8e00ff */
[----:B---3--:R-:W-:-:S03]  /*1d00*/  IMAD R6, R4, 0x40, R227 ;  /* 0x0000004004067824 */ /* 0x008fc600078e02e3 */
[----:B------:R-:W-:Y:S02]  /*1d10*/  @P0 R2UR UR9, R3 ;  /* 0x00000000030902ca */ /* 0x000fe400000e0000 */
[----:B------:R-:W-:-:S15]  /*1d20*/  R2UR UR19, R6 ;  /* 0x00000000061372ca */ /* 0x000fde00000e0000 */
.L_x_30:
[----:B------:R-:W-:Y:S01]  /*1d30*/  @P0 ELECT P1, URZ, PT ;  /* 0x0000000000ff082f */ /* 0x000fe20003820000 */
[----:B------:R-:W-:Y:S02]  /*1d40*/  UMOV UR20, UR13 ;  /* 0x0000000d00147c82 */ /* 0x000fe40008000000 */
[----:B------:R2:W-:Y:S10]  /*1d50*/  @UP1 UTMALDG.3D [UR16], [UR8], desc[URZ] ;  /* 0x0000ff10080015b4 */ /* 0x0005f40008011000 */
[----:B------:R-:W-:-:S02]  /*1d60*/  @P1 PLOP3.LUT P0, PT, P1, PT, PT, 0x8, 0x80 ;  /* 0x000000000080181c */ /* 0x000fc40000f0e170 */
[----:B------:R-:W-:-:S11]  /*1d70*/  PLOP3.LUT P1, PT, PT, PT, PT, 0x8, 0x80 ;  /* 0x000000000080781c */ /* 0x000fd60003f2e170 */
[----:B--2---:R-:W-:Y:S05]  /*1d80*/  @P0 BRA.U.ANY `(.L_x_30) ;  /* 0xfffffffd00e80947 */ /* 0x004fea000393ffff */
[----:B------:R-:W-:-:S13]  /*1d90*/  ELECT P0, URZ, PT ;  /* 0x0000000000ff782f */ /* 0x000fda0003800000 */
[----:B------:R-:W2:Y:S01]  /*1da0*/  @P0 LDC.64 R2, c[0x0][0x348] ;  /* 0x0000d200ff020b82 */ /* 0x000ea20000000a00 */
[----:B------:R-:W-:Y:S01]  /*1db0*/  @P0 R2UR UR17, R7 ;  /* 0x00000000071102ca */ /* 0x000fe200000e0000 */
[----:B------:R-:W-:Y:S01]  /*1dc0*/  VOTEU.ANY UP0, P0 ;  /* 0x0000000000ff7886 */ /* 0x000fe20000000100 */
[----:B------:R-:W-:-:S04]  /*1dd0*/  VOTEU.ANY UP1, P0 ;  /* 0x0000000000ff7886 */ /* 0x000fc80000020100 */
[----:B------:R-:W-:Y:S01]  /*1de0*/  @UP0 UIADD3 UR16, UPT, UPT, UR5, 0x3880, URZ ;  /* 0x0000388005100890 */ /* 0x000fe2000fffe0ff */
[----:B------:R-:W-:Y:S01]  /*1df0*/  @UP0 UMOV UR18, 0x40 ;  /* 0x0000004000120882 */ /* 0x000fe20000000000 */
[----:B--2---:R-:W-:-:S04]  /*1e00*/  @P0 IADD3 R4, P1, PT, R2, 0x80, RZ ;  /* 0x0000008002040810 */ /* 0x004fc80007f3e0ff */
[----:B------:R-:W-:Y:S01]  /*1e10*/  @P0 R2UR UR8, R4 ;  /* 0x00000000040802ca */ /* 0x000fe200000e0000 */
[----:B------:R-:W-:Y:S01]  /*1e20*/  @P0 IMAD.X R2, RZ, RZ, R3, P1 ;  /* 0x000000ffff020224 */ /* 0x000fe200008e0603 */
[----:B------:R-:W-:-:S04]  /*1e30*/  PLOP3.LUT P1, PT, PT, PT, PT, 0x8, 0x80 ;  /* 0x000000000080781c */ /* 0x000fc80003f2e170 */
[----:B------:R-:W-:-:S07]  /*1e40*/  @P0 R2UR UR9, R2 ;  /* 0x00000000020902ca */ /* 0x000fce00000e0000 */
[----:B------:R-:W-:-:S05]  /*1e50*/  IMAD.U32 R2, RZ, RZ, UR8 ;  /* 0x00000008ff027e24 */ /* 0x000fca000f8e00ff */
[----:B------:R-:W-:Y:S01]  /*1e60*/  @P0 R2UR UR8, R2 ;  /* 0x00000000020802ca */ /* 0x000fe200000e0000 */
[----:B------:R-:W-:-:S05]  /*1e70*/  IMAD.U32 R3, RZ, RZ, UR9 ;  /* 0x00000009ff037e24 */ /* 0x000fca000f8e00ff */
[----:B------:R-:W-:-:S15]  /*1e80*/  @P0 R2UR UR9, R3 ;  /* 0x00000000030902ca */ /* 0x000fde00000e0000 */
.L_x_31:
[----:B------:R-:W-:Y:S01]  /*1e90*/  @P0 ELECT P1, URZ, PT ;  /* 0x0000000000ff082f */ /* 0x000fe20003820000 */
[----:B------:R-:W-:Y:S02]  /*1ea0*/  UMOV UR20, UR13 ;  /* 0x0000000d00147c82 */ /* 0x000fe40008000000 */
[----:B------:R2:W-:Y:S10]  /*1eb0*/  @UP1 UTMALDG.3D [UR16], [UR8], desc[URZ] ;  /* 0x0000ff10080015b4 */ /* 0x0005f40008011000 */
[----:B------:R-:W-:-:S02]  /*1ec0*/  @P1 PLOP3.LUT P0, PT, P1, PT, PT, 0x8, 0x80 ;  /* 0x000000000080181c */ /* 0x000fc40000f0e170 */
[----:B------:R-:W-:-:S11]  /*1ed0*/  PLOP3.LUT P1, PT, PT, PT, PT, 0x8, 0x80 ;  /* 0x000000000080781c */ /* 0x000fd60003f2e170 */
[----:B--2---:R-:W-:Y:S05]  /*1ee0*/  @P0 BRA.U.ANY `(.L_x_31) ;  /* 0xfffffffd00e80947 */ /* 0x004fea000393ffff */
[----:B------:R-:W-:Y:S01]  /*1ef0*/  ELECT P0, URZ, PT ;  /* 0x0000000000ff782f */ /* 0x000fe20003800000 */
[----:B------:R-:W-:Y:S02]  /*1f00*/  IMAD.MOV.U32 R225, RZ, RZ, RZ ;  /* 0x000000ffffe17224 */ /* 0x000fe400078e00ff */
[----:B------:R-:W-:-:S10]  /*1f10*/  IMAD.MOV.U32 R224, RZ, RZ, 0x1 ;  /* 0x00000001ffe07424 */ /* 0x000fd400078e00ff */
        /* <DEDUP_REMOVED lines=15> */
.L_x_32:
[----:B------:R-:W-:Y:S01]  /*2010*/  @P0 ELECT P1, URZ, PT ;  /* 0x0000000000ff082f */ /* 0x000fe20003820000 */
[----:B------:R-:W-:Y:S02]  /*2020*/  UMOV UR20, UR13 ;  /* 0x0000000d00147c82 */ /* 0x000fe40008000000 */
[----:B------:R4:W-:Y:S10]  /*2030*/  @UP1 UTMALDG.3D [UR16], [UR8], desc[URZ] ;  /* 0x0000ff10080015b4 */ /* 0x0009f40008011000 */
[----:B------:R-:W-:-:S02]  /*2040*/  @P1 PLOP3.LUT P0, PT, P1, PT, PT, 0x8, 0x80 ;  /* 0x000000000080181c */ /* 0x000fc40000f0e170 */
[----:B------:R-:W-:-:S11]  /*2050*/  PLOP3.LUT P1, PT, PT, PT, PT, 0x8, 0x80 ;  /* 0x000000000080781c */ /* 0x000fd60003f2e170 */
[----:B----4-:R-:W-:Y:S05]  /*2060*/  @P0 BRA.U.ANY `(.L_x_32) ;  /* 0xfffffffd00e80947 */ /* 0x010fea000393ffff */
.L_x_3:
[----:B-1----:R-:W-:Y:S05]  /*2070*/  BSYNC B0 ;  /* 0x0000000000007941 */ /* 0x002fea0003800000 */
.L_x_2:
[----:B------:R-:W1:Y:S01]  /*2080*/  S2UR UR8, SR_CgaCtaId ;  /* 0x00000000000879c3 */ /* 0x000e620000008800 */
[----:B------:R-:W-:Y:S01]  /*2090*/  UMOV UR5, 0x400 ;  /* 0x0000040000057882 */ /* 0x000fe20000000000 */
[----:B-----5:R-:W-:Y:S01]  /*20a0*/  ISETP.GE.AND P1, PT, R226, 0x1, PT ;  /* 0x00000001e200780c */ /* 0x020fe20003f26270 */
[----:B------:R-:W-:Y:S01]  /*20b0*/  IMAD.MOV.U32 R219, RZ, RZ, RZ ;  /* 0x000000ffffdb7224 */ /* 0x000fe200078e00ff */
[----:B------:R-:W-:Y:S01]  /*20c0*/  PLOP3.LUT P0, PT, PT, PT, PT, 0x80, 0x8 ;  /* 0x000000000008781c */ /* 0x000fe20003f0f070 */
[----:B------:R-:W-:Y:S01]  /*20d0*/  IMAD.MOV.U32 R218, RZ, RZ, -0x800000 ;  /* 0xff800000ffda7424 */ /* 0x000fe200078e00ff */
[----:B------:R-:W-:Y:S02]  /*20e0*/  CS2R R36, SRZ ;  /* 0x0000000000247805 */ /* 0x000fe4000001ff00 */
[----:B------:R-:W-:Y:S02]  /*20f0*/  CS2R R38, SRZ ;  /* 0x0000000000267805 */ /* 0x000fe4000001ff00 */
[----:B------:R-:W-:-:S02]  /*2100*/  CS2R R128, SRZ ;  /* 0x0000000000807805 */ /* 0x000fc4000001ff00 */
[----:B------:R-:W-:Y:S02]  /*2110*/  CS2R R130, SRZ ;  /* 0x0000000000827805 */ /* 0x000fe4000001ff00 */
[----:B------:R-:W-:Y:S02]  /*2120*/  CS2R R24, SRZ ;  /* 0x0000000000187805 */ /* 0x000fe4000001ff00 */
[----:B------:R-:W-:Y:S02]  /*2130*/  CS2R R26, SRZ ;  /* 0x00000000001a7805 */ /* 0x000fe4000001ff00 */
        /* <DEDUP_REMOVED lines=11> */
[----:B------:R-:W-:Y:S01]  /*21f0*/  CS2R R206, SRZ ;  /* 0x0000000000ce7805 */ /* 0x000fe2000001ff00 */
[----:B-1----:R-:W-:Y:S01]  /*2200*/  ULEA UR5, UR8, UR5, 0x18 ;  /* 0x0000000508057291 */ /* 0x002fe2000f8ec0ff */
[----:B------:R-:W-:Y:S02]  /*2210*/  CS2R R196, SRZ ;  /* 0x0000000000c47805 */ /* 0x000fe4000001ff00 */
[----:B------:R-:W-:Y:S02]  /*2220*/  CS2R R198, SRZ ;  /* 0x0000000000c67805 */ /* 0x000fe4000001ff00 */
[----:B------:R-:W-:-:S02]  /*2230*/  CS2R R192, SRZ ;  /* 0x0000000000c07805 */ /* 0x000fc4000001ff00 */
[----:B------:R-:W-:Y:S02]  /*2240*/  CS2R R194, SRZ ;  /* 0x0000000000c27805 */ /* 0x000fe4000001ff00 */
[----:B------:R-:W-:Y:S01]  /*2250*/  CS2R R184, SRZ ;  /* 0x0000000000b87805 */ /* 0x000fe2000001ff00 */
[----:B--23--:R-:W-:Y:S01]  /*2260*/  IMAD.U32 R2, RZ, RZ, UR5 ;  /* 0x00000005ff027e24 */ /* 0x00cfe2000f8e00ff */
[----:B------:R-:W-:Y:S02]  /*2270*/  CS2R R186, SRZ ;  /* 0x0000000000ba7805 */ /* 0x000fe4000001ff00 */
[----:B------:R-:W-:Y:S02]  /*2280*/  CS2R R168, SRZ ;  /* 0x0000000000a87805 */ /* 0x000fe4000001ff00 */
[----:B------:R-:W-:Y:S01]  /*2290*/  CS2R R170, SRZ ;  /* 0x0000000000aa7805 */ /* 0x000fe2000001ff00 */
[----:B------:R-:W1:Y:S01]  /*22a0*/  SYNCS.PHASECHK.TRANS64.TRYWAIT P2, [R2+URZ+0x20], RZ ;  /* 0x000020ff020075a7 */ /* 0x000e6200080411ff */
[----:B------:R-:W-:-:S02]  /*22b0*/  CS2R R20, SRZ ;  /* 0x0000000000147805 */ /* 0x000fc4000001ff00 */
[----:B------:R-:W-:Y:S02]  /*22c0*/  CS2R R22, SRZ ;  /* 0x0000000000167805 */ /* 0x000fe4000001ff00 */
[----:B------:R-:W-:Y:S02]  /*22d0*/  CS2R R148, SRZ ;  /* 0x0000000000947805 */ /* 0x000fe4000001ff00 */
[----:B------:R-:W-:Y:S02]  /*22e0*/  CS2R R150, SRZ ;  /* 0x0000000000967805 */ /* 0x000fe4000001ff00 */
[----:B------:R-:W-:Y:S01]  /*22f0*/  CS2R R144, SRZ ;  /* 0x0000000000907805 */ /* 0x000fe2000001ff00 */
[----:B------:R-:W-:Y:S02]  /*2300*/  IMAD.MOV.U32 R146, RZ, RZ, RZ ;  /* 0x000000ffff927224 */ /* 0x000fe400078e00ff */
[----:B------:R-:W-:Y:S01]  /*2310*/  IMAD R5, R5, 0x10, R2 ;  /* 0x0000001005057824 */ /* 0x000fe200078e0202 */
[----:B-1----:R-:W-:Y:S06]  /*2320*/  @P2 BRA `(.L_x_33) ;  /* 0x0000000000082947 */ /* 0x002fec0003800000 */
[----:B------:R-:W1:Y:S02]  /*2330*/  SYNCS.PHASECHK.TRANS64.TRYWAIT P2, [R2+URZ+0x20], RZ ;  /* 0x000020ff020075a7 */ /* 0x000e6400080411ff */
[----:B-1----:R-:W-:Y:S05]  /*2340*/  @!P2 BRA `(.L_x_34) ;  /* 0x0000004400c8a947 */ /* 0x002fea0003800000 */
.L_x_33:
[----:B------:R2:W3:Y:S01]  /*2350*/  LDSM.16.M88.2 R56, [R5+0x80] ;  /* 0x000080000538783b */ /* 0x0004e20000000100 */
[----:B------:R-:W-:Y:S01]  /*2360*/  IMAD.MOV.U32 R147, RZ, RZ, RZ ;  /* 0x000000ffff937224 */ /* 0x000fe200078e00ff */
[----:B------:R-:W-:Y:S02]  /*2370*/  CS2R R108, SRZ ;  /* 0x00000000006c7805 */ /* 0x000fe4000001ff00 */
[----:B------:R-:W-:Y:S01]  /*2380*/  CS2R R110, SRZ ;  /* 0x00000000006e7805 */ /* 0x000fe2000001ff00 */
[----:B------:R2:W4:Y:S01]  /*2390*/  LDSM.16.M88.2 R58, [R5+0x180] ;  /* 0x00018000053a783b */ /* 0x0005220000000100 */
[----:B------:R-:W-:Y:S02]  /*23a0*/  CS2R R140, SRZ ;  /* 0x00000000008c7805 */ /* 0x000fe4000001ff00 */
[----:B------:R-:W-:Y:S02]  /*23b0*/  CS2R R142, SRZ ;  /* 0x00000000008e7805 */ /* 0x000fe4000001ff00 */
[----:B------:R-:W-:Y:S01]  /*23c0*/  CS2R R52, SRZ ;  /* 0x0000000000347805 */ /* 0x000fe2000001ff00 */
[----:B------:R2:W1:Y:S01]  /*23d0*/  LDSM.16.M88.2 R60, [R5+0x280] ;  /* 0x00028000053c783b */ /* 0x0004620000000100 */
[----:B------:R-:W-:-:S02]  /*23e0*/  CS2R R54, SRZ ;  /* 0x0000000000367805 */ /* 0x000fc4000001ff00 */
[----:B------:R-:W-:Y:S02]  /*23f0*/  CS2R R28, SRZ ;  /* 0x00000000001c7805 */ /* 0x000fe4000001ff00 */
[----:B------:R-:W-:Y:S01]  /*2400*/  CS2R R30, SRZ ;  /* 0x00000000001e7805 */ /* 0x000fe2000001ff00 */
[----:B------:R2:W1:Y:S01]  /*2410*/  LDSM.16.M88.2 R62, [R5+0x380] ;  /* 0x00038000053e783b */ /* 0x0004620000000100 */
        /* <DEDUP_REMOVED lines=9> */
[----:B------:R-:W-:Y:S01]  /*24b0*/  CS2R R50, SRZ ;  /* 0x0000000000327805 */ /* 0x000fe2000001ff00 */
[----:B------:R2:W1:Y:S04]  /*24c0*/  LDSM.16.M88.2 R68, [R5+0x680] ;  /* 0x000680000544783b */ /* 0x0004680000000100 */
        /* <DEDUP_REMOVED lines=16> */
[----:B------:R2:W1:Y:S01]  /*25d0*/  LDSM.16.M88.2 R102, [R5+0x1780] ;  /* 0x001780000566783b */ /* 0x0004620000000100 */
[----:B------:R2:W1:Y:S01]  /*25e0*/  @P1 SYNCS.PHASECHK.TRANS64.TRYWAIT P0, [R2+URZ], RZ ;  /* 0x000000ff020015a7 */ /* 0x00046200080011ff */
[----:B---34-:R-:W-:Y:S05]  /*25f0*/  @!P1 BRA `(.L_x_35) ;  /* 0x0000002c00749947 */ /* 0x018fea0003800000 */
[----:B------:R-:W3:Y:S01]  /*2600*/  LDC.64 R230, c[0x0][0x348] ;  /* 0x0000d200ffe67b82 */ /* 0x000ee20000000a00 */
[----:B------:R-:W-:Y:S01]  /*2610*/  IMAD.MOV R217, RZ, RZ, -R226 ;  /* 0x000000ffffd97224 */ /* 0x000fe200078e0ae2 */
[----:B------:R-:W-:Y:S01]  /*2620*/  CS2R R6, SRZ ;  /* 0x0000000000067805 */ /* 0x000fe2000001ff00 */
[----:B------:R-:W-:Y:S01]  /*2630*/  IMAD.MOV.U32 R219, RZ, RZ, RZ ;  /* 0x000000ffffdb7224 */ /* 0x000fe200078e00ff */
[----:B--2---:R-:W-:Y:S01]  /*2640*/  CS2R R4, SRZ ;  /* 0x0000000000047805 */ /* 0x004fe2000001ff00 */
[----:B------:R-:W-:Y:S02]  /*2650*/  IMAD.MOV.U32 R218, RZ, RZ, -0x800000 ;  /* 0xff800000ffda7424 */ /* 0x000fe400078e00ff */
[----:B------:R-:W-:-:S07]  /*2660*/  IMAD.MOV.U32 R216, RZ, RZ, 0x1 ;  /* 0x00000001ffd87424 */ /* 0x000fce00078e00ff */
.L_x_60:
[----:B------:R-:W-:Y:S01]  /*2670*/  ISETP.GE.AND P1, PT, R5, R226, PT ;  /* 0x000000e20500720c */ /* 0x000fe20003f26270 */
[----:B------:R-:W-:Y:S03]  /*2680*/  BSSY B0, `(.L_x_36) ;  /* 0x0000009000007945 */ /* 0x000fe60003800000 */
[----:B------:R-:W-:Y:S01]  /*2690*/  ISETP.NE.OR P1, PT, R228, RZ, P1 ;  /* 0x000000ffe400720c */ /* 0x000fe20000f25670 */
[----:B-1----:R-:W-:-:S12]  /*26a0*/  @P0 BRA `(.L_x_37) ;  /* 0x0000000000180947 */ /* 0x002fd80003800000 */
[----:B------:R-:W1:Y:S01]  /*26b0*/  S2R R13, SR_CgaCtaId ;  /* 0x00000000000d7919 */ /* 0x000e620000008800 */
[----:B------:R-:W-:Y:S01]  /*26c0*/  MOV R0, 0x400 ;  /* 0x0000040000007802 */ /* 0x000fe20000000f00 */
[----:B------:R-:W-:-:S03]  /*26d0*/  IMAD.U32 R12, R6, -0x80000000, RZ ;  /* 0x80000000060c7824 */ /* 0x000fc600078e00ff */
[----:B-1----:R-:W-:-:S04]  /*26e0*/  LEA R15, R13, R0, 0x18 ;  /* 0x000000000d0f7211 */ /* 0x002fc800078ec0ff */
[----:B------:R-:W1:Y:S02]  /*26f0*/  SYNCS.PHASECHK.TRANS64.TRYWAIT P0, [R15+URZ], R12 ;  /* 0x0000000c0f0075a7 */ /* 0x000e6400080011ff */
[----:B-1----:R-:W-:Y:S05]  /*2700*/  @!P0 BRA `(.L_x_38) ;  /* 0x0000004000ec8947 */ /* 0x002fea0003800000 */
.L_x_37:
[----:B------:R-:W-:Y:S05]  /*2710*/  BSYNC B0 ;  /* 0x0000000000007941 */ /* 0x000fea0003800000 */
.L_x_36:
[----:B------:R-:W-:Y:S04]  /*2720*/  BSSY B0, `(.L_x_39) ;  /* 0x0000055000007945 */ /* 0x000fe80003800000 */
[----:B------:R-:W-:Y:S05]  /*2730*/  @P1 BRA `(.L_x_40) ;  /* 0x00000004004c1947 */ /* 0x000fea0003800000 */
[----:B-1----:R-:W1:Y:S01]  /*2740*/  S2R R13, SR_CgaCtaId ;  /* 0x00000000000d7919 */ /* 0x002e620000008800 */
[----:B------:R-:W-:Y:S01]  /*2750*/  MOV R0, 0x400 ;  /* 0x0000040000007802 */ /* 0x000fe20000000f00 */
[----:B------:R-:W-:Y:S01]  /*2760*/  IMAD.U32 R12, R216, -0x80000000, RZ ;  /* 0x80000000d80c7824 */ /* 0x000fe200078e00ff */
[----:B------:R-:W-:Y:S02]  /*2770*/  BSSY B1, `(.L_x_41) ;  /* 0x0000004000017945 */ /* 0x000fe40003800000 */
[----:B-1----:R-:W-:-:S04]  /*2780*/  LEA R15, R13, R0, 0x18 ;  /* 0x000000000d0f7211 */ /* 0x002fc800078ec0ff */
[----:B------:R-:W1:Y:S02]  /*2790*/  SYNCS.PHASECHK.TRANS64.TRYWAIT P0, [R15+URZ+0x18], R12 ;  /* 0x0000180c0f0075a7 */ /* 0x000e6400080011ff */
[----:B-1----:R-:W-:Y:S05]  /*27a0*/  @!P0 BRA `(.L_x_42) ;  /* 0x0000004000dc8947 */ /* 0x002fea0003800000 */
.L_x_85:
[----:B------:R-:W-:Y:S05]  /*27b0*/  BSYNC B1 ;  /* 0x0000000000017941 */ /* 0x000fea0003800000 */
.L_x_41:
[----:B------:R-:W-:Y:S02]  /*27c0*/  ELECT P1, URZ, PT ;  /* 0x0000000000ff782f */ /* 0x000fe40003820000 */
[----:B-1----:R-:W-:Y:S02]  /*27d0*/  LOP3.LUT R13, RZ, R5, RZ, 0x33, !PT ;  /* 0x00000005ff0d7212 */ /* 0x002fe400078e33ff */
[----:B------:R-:W-:Y:S01]  /*27e0*/  ELECT P0, URZ, PT ;  /* 0x0000000000ff782f */ /* 0x000fe20003800000 */
[----:B------:R-:W1:Y:S01]  /*27f0*/  S2UR UR20, SR_CTAID.Y ;  /* 0x00000000001479c3 */ /* 0x000e620000002600 */
[----:B------:R-:W-:Y:S01]  /*2800*/  R2UR UR5, R15 ;  /* 0x000000000f0572ca */ /* 0x000fe200000e0000 */
[----:B------:R-:W-:-:S04]  /*2810*/  IMAD.IADD R13, R226, 0x1, R13 ;  /* 0x00000001e20d7824 */ /* 0x000fc800078e020d */
[----:B------:R-:W-:Y:S02]  /*2820*/  IMAD R0, R13, 0x4, R15 ;  /* 0x000000040d007824 */ /* 0x000fe400078e020f */
[----:B------:R-:W-:-:S04]  /*2830*/  @P1 IMAD.MOV.U32 R2, RZ, RZ, 0x6000 ;  /* 0x00006000ff021424 */ /* 0x000fc800078e00ff */
[----:B------:R-:W-:Y:S01]  /*2840*/  VOTEU.ANY UP0, P0 ;  /* 0x0000000000ff7886 */ /* 0x000fe20000000100 */
[----:B------:R-:W-:Y:S01]  /*2850*/  VOTEU.ANY UP1, P0 ;  /* 0x0000000000ff7886 */ /* 0x000fe20000020100 */
[----:B------:R2:W-:Y:S01]  /*2860*/  @P1 SYNCS.ARRIVE.TRANS64 RZ, [R15+URZ+0x10], R2 ;  /* 0x000010020fff19a7 */ /* 0x0005e200080000ff */
[----:B------:R-:W4:Y:S02]  /*2870*/  LDS R0, [R0+0xd880] ;  /* 0x00d8800000007984 */ /* 0x000f240000000800 */
[----:B------:R-:W-:Y:S02]  /*2880*/  @UP0 UIADD3 UR16, UPT, UPT, UR5, 0x7880, URZ ;  /* 0x0000788005100890 */ /* 0x000fe4000fffe0ff */
[----:B------:R-:W-:Y:S01]  /*2890*/  @UP0 UIADD3 UR17, UPT, UPT, UR5, 0x10, URZ ;  /* 0x0000001005110890 */ /* 0x000fe2000fffe0ff */
[----:B------:R-:W-:Y:S01]  /*28a0*/  @UP0 UMOV UR18, URZ ;  /* 0x000000ff00120c82 */ /* 0x000fe20008000000 */
[----:B--23--:R-:W-:-:S04]  /*28b0*/  @P0 IADD3 R2, P1, PT, R230, 0x100, RZ ;  /* 0x00000100e6020810 */ /* 0x00cfc80007f3e0ff */
[----:B------:R-:W-:Y:S01]  /*28c0*/  @P0 R2UR UR8, R2 ;  /* 0x00000000020802ca */ /* 0x000fe200000e0000 */
[----:B------:R-:W-:Y:S01]  /*28d0*/  @P0 IMAD.X R12, RZ, RZ, R231, P1 ;  /* 0x000000ffff0c0224 */ /* 0x000fe200008e06e7 */
[----:B------:R-:W-:-:S04]  /*28e0*/  PLOP3.LUT P1, PT, PT, PT, PT, 0x8, 0x80 ;  /* 0x000000000080781c */ /* 0x000fc80003f2e170 */
[----:B------:R-:W-:-:S07]  /*28f0*/  @P0 R2UR UR9, R12 ;  /* 0x000000000c0902ca */ /* 0x000fce00000e0000 */
[----:B------:R-:W-:-:S05]  /*2900*/  IMAD.U32 R12, RZ, RZ, UR8 ;  /* 0x00000008ff0c7e24 */ /* 0x000fca000f8e00ff */
[----:B------:R-:W-:Y:S01]  /*2910*/  @P0 R2UR UR8, R12 ;  /* 0x000000000c0802ca */ /* 0x000fe200000e0000 */
[----:B------:R-:W-:-:S05]  /*2920*/  IMAD.U32 R13, RZ, RZ, UR9 ;  /* 0x00000009ff0d7e24 */ /* 0x000fca000f8e00ff */
[----:B------:R-:W-:Y:S01]  /*2930*/  @P0 R2UR UR9, R13 ;  /* 0x000000000d0902ca */ /* 0x000fe200000e0000 */
[----:B-1--4-:R-:W-:-:S14]  /*2940*/  IMAD R0, R0, 0x40, R227 ;  /* 0x0000004000007824 */ /* 0x012fdc00078e02e3 */
.L_x_43:
[----:B------:R-:W-:-:S13]  /*2950*/  @P0 ELECT P1, URZ, PT ;  /* 0x0000000000ff082f */ /* 0x000fda0003820000 */
[----:B------:R-:W-:Y:S02]  /*2960*/  @P1 R2UR.BROADCAST UR19, R0 ;  /* 0x00000000001312ca */ /* 0x000fe400008e0000 */
[----:B------:R-:W-:-:S11]  /*2970*/  @P1 PLOP3.LUT P0, PT, P1, PT, PT, 0x8, 0x80 ;  /* 0x000000000080181c */ /* 0x000fd60000f0e170 */
[----:B------:R1:W-:Y:S01]  /*2980*/  @UP1 UTMALDG.3D [UR16], [UR8], desc[URZ] ;  /* 0x0000ff10080015b4 */ /* 0x0003e20008011000 */
[----:B------:R-:W-:Y:S01]  /*2990*/  PLOP3.LUT P1, PT, PT, PT, PT, 0x8, 0x80 ;  /* 0x000000000080781c */ /* 0x000fe20003f2e170 */
[----:B-1----:R-:W-:-:S12]  /*29a0*/  @P0 BRA.U.ANY `(.L_x_43) ;  /* 0xfffffffd00e80947 */ /* 0x002fd8000393ffff */
[----:B------:R-:W-:-:S13]  /*29b0*/  ELECT P0, URZ, PT ;  /* 0x0000000000ff782f */ /* 0x000fda0003800000 */
[----:B------:R-:W-:Y:S01]  /*29c0*/  @P0 IADD3 R2, P1, PT, R230, 0x100, RZ ;  /* 0x00000100e6020810 */ /* 0x000fe20007f3e0ff */
[----:B------:R-:W-:Y:S01]  /*29d0*/  VOTEU.ANY UP0, P0 ;  /* 0x0000000000ff7886 */ /* 0x000fe20000000100 */
[----:B------:R-:W-:Y:S02]  /*29e0*/  VOTEU.ANY UP1, P0 ;  /* 0x0000000000ff7886 */ /* 0x000fe40000020100 */
[----:B------:R-:W-:Y:S01]  /*29f0*/  @P0 R2UR UR8, R2 ;  /* 0x00000000020802ca */ /* 0x000fe200000e0000 */
[----:B------:R-:W-:Y:S01]  /*2a00*/  @P0 IMAD.X R12, RZ, RZ, R231, P1 ;  /* 0x000000ffff0c0224 */ /* 0x000fe200008e06e7 */
[----:B------:R-:W-:Y:S01]  /*2a10*/  PLOP3.LUT P1, PT, PT, PT, PT, 0x8, 0x80 ;  /* 0x000000000080781c */ /* 0x000fe20003f2e170 */
[----:B------:R-:W-:Y:S02]  /*2a20*/  @UP0 UIADD3 UR16, UPT, UPT, UR5, 0x9880, URZ ;  /* 0x0000988005100890 */ /* 0x000fe4000fffe0ff */
[----:B------:R-:W-:Y:S01]  /*2a30*/  @UP0 UIADD3 UR17, UPT, UPT, UR5, 0x10, URZ ;  /* 0x0000001005110890 */ /* 0x000fe2000fffe0ff */
[----:B------:R-:W-:Y:S01]  /*2a40*/  @P0 R2UR UR9, R12 ;  /* 0x000000000c0902ca */ /* 0x000fe200000e0000 */
[----:B------:R-:W-:-:S06]  /*2a50*/  @UP0 UMOV UR18, 0x40 ;  /* 0x0000004000120882 */ /* 0x000fcc0000000000 */
[----:B------:R-:W-:-:S05]  /*2a60*/  IMAD.U32 R12, RZ, RZ, UR8 ;  /* 0x00000008ff0c7e24 */ /* 0x000fca000f8e00ff */
[----:B------:R-:W-:Y:S01]  /*2a70*/  @P0 R2UR UR8, R12 ;  /* 0x000000000c0802ca */ /* 0x000fe200000e0000 */
[----:B------:R-:W-:-:S05]  /*2a80*/  IMAD.U32 R13, RZ, RZ, UR9 ;  /* 0x00000009ff0d7e24 */ /* 0x000fca000f8e00ff */
[----:B------:R-:W-:-:S15]  /*2a90*/  @P0 R2UR UR9, R13 ;  /* 0x000000000d0902ca */ /* 0x000fde00000e0000 */
.L_x_44:
        /* <DEDUP_REMOVED lines=21> */
.L_x_45:
[----:B------:R-:W-:-:S13]  /*2bf0*/  @P0 ELECT P1, URZ, PT ;  /* 0x0000000000ff082f */ /* 0x000fda0003820000 */
[----:B------:R-:W-:Y:S02]  /*2c00*/  @P1 R2UR.BROADCAST UR19, R0 ;  /* 0x00000000001312ca */ /* 0x000fe400008e0000 */
[----:B------:R-:W-:-:S11]  /*2c10*/  @P1 PLOP3.LUT P0, PT, P1, PT, PT, 0x8, 0x80 ;  /* 0x000000000080181c */ /* 0x000fd60000f0e170 */
[----:B------:R1:W-:Y:S01]  /*2c20*/  @UP1 UTMALDG.3D [UR16], [UR8], desc[URZ] ;  /* 0x0000ff10080015b4 */ /* 0x0003e20008011000 */
[----:B------:R-:W-:Y:S01]  /*2c30*/  PLOP3.LUT P1, PT, PT, PT, PT, 0x8, 0x80 ;  /* 0x000000000080781c */ /* 0x000fe20003f2e170 */
[----:B-1----:R-:W-:-:S12]  /*2c40*/  @P0 BRA.U.ANY `(.L_x_45) ;  /* 0xfffffffd00e80947 */ /* 0x002fd8000393ffff */
[----:B------:R-:W-:Y:S01]  /*2c50*/  VIADD R5, R5, 0x1 ;  /* 0x0000000105057836 */ /* 0x000fe20000000000 */
[----:B------:R-:W-:-:S07]  /*2c60*/  LOP3.LUT R216, R216, 0x1, RZ, 0x3c, !PT ;  /* 0x00000001d8d87812 */ /* 0x000fce00078e3cff */
.L_x_40:
[----:B------:R-:W-:Y:S05]  /*2c70*/  BSYNC B0 ;  /* 0x0000000000007941 */ /* 0x000fea0003800000 */
.L_x_39:
[----:B------:R-:W2:Y:S01]  /*2c80*/  S2R R0, SR_TID.X ;  /* 0x0000000000007919 */ /* 0x000ea20000002100 */
[----:B------:R-:W4:Y:S01]  /*2c90*/  S2UR UR8, SR_CgaCtaId ;  /* 0x00000000000879c3 */ /* 0x000f220000008800 */
[----:B------:R-:W-:Y:S01]  /*2ca0*/  UMOV UR5, 0x400 ;  /* 0x0000040000057882 */ /* 0x000fe20000000000 */
[----:B------:R-:W-:Y:S01]  /*2cb0*/  ISETP.GE.AND P0, PT, R224, R226, PT ;  /* 0x000000e2e000720c */ /* 0x000fe20003f06270 */
[----:B------:R-:W-:Y:S01]  /*2cc0*/  BSSY B0, `(.L_x_46) ;  /* 0x00000fd000007945 */ /* 0x000fe20003800000 */
[----:B------:R-:W-:Y:S02]  /*2cd0*/  LOP3.LUT R6, R6, 0x1, RZ, 0x3c, !PT ;  /* 0x0000000106067812 */ /* 0x000fe400078e3cff */
[----:B------:R-:W-:Y:S01]  /*2ce0*/  ISETP.NE.OR P0, PT, R228, RZ, P0 ;  /* 0x000000ffe400720c */ /* 0x000fe20000705670 */
[----:B----4-:R-:W-:Y:S01]  /*2cf0*/  ULEA UR5, UR8, UR5, 0x18 ;  /* 0x0000000508057291 */ /* 0x010fe2000f8ec0ff */
[C---:B--2---:R-:W-:Y:S01]  /*2d00*/  IMAD R2, R0.reuse, 0x40, R0 ;  /* 0x0000004000027824 */ /* 0x044fe200078e0200 */
[C---:B------:R-:W-:Y:S01]  /*2d10*/  ISETP.NE.AND P1, PT, R0.reuse, RZ, PT ;  /* 0x000000ff0000720c */ /* 0x040fe20003f25270 */
[----:B-1----:R-:W-:-:S03]  /*2d20*/  IMAD.SHL.U32 R13, R0, 0x20, RZ ;  /* 0x00000020000d7824 */ /* 0x002fc600078e00ff */
[----:B------:R-:W-:Y:S01]  /*2d30*/  LOP3.LUT R12, R2, 0x1c8, RZ, 0xc0, !PT ;  /* 0x000001c8020c7812 */ /* 0x000fe200078ec0ff */
[----:B------:R-:W-:-:S03]  /*2d40*/  IMAD.U32 R2, RZ, RZ, UR5 ;  /* 0x00000005ff027e24 */ /* 0x000fc6000f8e00ff */
[----:B------:R-:W-:-:S04]  /*2d50*/  LOP3.LUT R13, R12, 0x200, R13, 0xf8, !PT ;  /* 0x000002000c0d7812 */ /* 0x000fc800078ef80d */
[----:B------:R-:W-:-:S05]  /*2d60*/  IADD3 R176, PT, PT, R2, R13, R13 ;  /* 0x0000000d02b07210 */ /* 0x000fca0007ffe00d */
[C---:B------:R-:W-:Y:S02]  /*2d70*/  VIADD R234, R176.reuse, 0x1880 ;  /* 0x00001880b0ea7836 */ /* 0x040fe40000000000 */
[C---:B------:R-:W-:Y:S02]  /*2d80*/  VIADD R233, R176.reuse, 0x18a0 ;  /* 0x000018a0b0e97836 */ /* 0x040fe40000000000 */
[C---:B------:R-:W-:Y:S01]  /*2d90*/  VIADD R229, R176.reuse, 0x18c0 ;  /* 0x000018c0b0e57836 */ /* 0x040fe20000000000 */
[----:B------:R-:W-:Y:S01]  /*2da0*/  SHF.R.U32.HI R13, RZ, 0x3, R234 ;  /* 0x00000003ff0d7819 */ /* 0x000fe200000116ea */
[----:B------:R-:W-:Y:S01]  /*2db0*/  VIADD R176, R176, 0x18e0 ;  /* 0x000018e0b0b07836 */ /* 0x000fe20000000000 */
[----:B------:R-:W-:Y:S02]  /*2dc0*/  SHF.R.U32.HI R12, RZ, 0x3, R233 ;  /* 0x00000003ff0c7819 */ /* 0x000fe400000116e9 */
[----:B------:R-:W-:Y:S02]  /*2dd0*/  LOP3.LUT R234, R234, 0x70, R13, 0x78, !PT ;  /* 0x00000070eaea7812 */ /* 0x000fe400078e780d */
[----:B------:R-:W-:-:S02]  /*2de0*/  LOP3.LUT R233, R233, 0x70, R12, 0x78, !PT ;  /* 0x00000070e9e97812 */ /* 0x000fc400078e780c */
[----:B------:R-:W-:Y:S01]  /*2df0*/  SHF.R.U32.HI R32, RZ, 0x3, R229 ;  /* 0x00000003ff207819 */ /* 0x000fe200000116e5 */
[----:B------:R-:W1:Y:S03]  /*2e00*/  LDSM.16.M88.4 R16, [R234] ;  /* 0x00000000ea10783b */ /* 0x000e660000000200 */
[----:B------:R-:W-:Y:S01]  /*2e10*/  LOP3.LUT R229, R229, 0x70, R32, 0x78, !PT ;  /* 0x00000070e5e57812 */ /* 0x000fe200078e7820 */
[----:B------:R-:W-:Y:S04]  /*2e20*/  LDSM.16.M88.4 R132, [R233] ;  /* 0x00000000e984783b */ /* 0x000fe80000000200 */
[----:B------:R-:W-:Y:S04]  /*2e30*/  LDSM.16.M88.4 R12, [R234+0x1000] ;  /* 0x00100000ea0c783b */ /* 0x000fe80000000200 */
[----:B------:R-:W2:Y:S04]  /*2e40*/  LDSM.16.M88.4 R156, [R234+0x800] ;  /* 0x00080000ea9c783b */ /* 0x000ea80000000200 */
[----:B------:R-:W4:Y:S04]  /*2e50*/  LDSM.16.M88.4 R120, [R233+0x1000] ;  /* 0x00100000e978783b */ /* 0x000f280000000200 */
[----:B------:R-:W5:Y:S04]  /*2e60*/  LDSM.16.M88.4 R40, [R234+0x1800] ;  /* 0x00180000ea28783b */ /* 0x000f680000000200 */
[----:B------:R-:W3:Y:S04]  /*2e70*/  LDSM.16.M88.4 R164, [R233+0x800] ;  /* 0x00080000e9a4783b */ /* 0x000ee80000000200 */
[----:B------:R-:W3:Y:S04]  /*2e80*/  LDSM.16.M88.4 R160, [R229] ;  /* 0x00000000e5a0783b */ /* 0x000ee80000000200 */
[----:B------:R-:W3:Y:S04]  /*2e90*/  LDSM.16.M88.4 R188, [R233+0x1800] ;  /* 0x00180000e9bc783b */ /* 0x000ee80000000200 */
[----:B------:R-:W3:Y:S01]  /*2ea0*/  LDSM.16.M88.4 R124, [R229+0x800] ;  /* 0x00080000e57c783b */ /* 0x000ee20000000200 */
[C---:B-1----:R-:W-:Y:S03]  /*2eb0*/  HMMA.16816.F32.BF16 R152, R56.reuse, R16, RZ ;  /* 0x000000103898723c */ /* 0x042fe600000418ff */
[----:B------:R-:W-:Y:S04]  /*2ec0*/  LDSM.16.M88.4 R220, [R229+0x3000] ;  /* 0x00300000e5dc783b */ /* 0x000fe80000000200 */
[----:B------:R-:W-:Y:S01]  /*2ed0*/  LDSM.16.M88.4 R212, [R233+0x4000] ;  /* 0x00400000e9d4783b */ /* 0x000fe20000000200 */
[C---:B------:R-:W-:Y:S08]  /*2ee0*/  HMMA.16816.F32.BF16 R16, R56.reuse, R18, RZ ;  /* 0x000000123810723c */ /* 0x040ff000000418ff */
[----:B--2---:R-:W-:Y:S08]  /*2ef0*/  HMMA.16816.F32.BF16 R116, R56, R156, RZ ;  /* 0x0000009c3874723c */ /* 0x004ff000000418ff */
[C---:B------:R-:W-:Y:S08]  /*2f00*/  HMMA.16816.F32.BF16 R152, R60.reuse, R132, R152 ;  /* 0x000000843c98723c */ /* 0x040ff00000041898 */
[----:B------:R-:W-:Y:S08]  /*2f10*/  HMMA.16816.F32.BF16 R132, R60, R134, R16 ;  /* 0x000000863c84723c */ /* 0x000ff00000041810 */
[C---:B------:R-:W-:Y:S08]  /*2f20*/  HMMA.16816.F32.BF16 R16, R56.reuse, R12, RZ ;  /* 0x0000000c3810723c */ /* 0x040ff000000418ff */
[C---:B------:R-:W-:Y:S08]  /*2f30*/  HMMA.16816.F32.BF16 R12, R56.reuse, R14, RZ ;  /* 0x0000000e380c723c */ /* 0x040ff000000418ff */
[----:B------:R-:W-:Y:S08]  /*2f40*/  HMMA.16816.F32.BF16 R156, R56, R158, RZ ;  /* 0x0000009e389c723c */ /* 0x000ff000000418ff */
[----:B----4-:R-:W-:Y:S08]  /*2f50*/  HMMA.16816.F32.BF16 R16, R60, R120, R16 ;  /* 0x000000783c10723c */ /* 0x010ff00000041810 */
[----:B-----5:R-:W-:Y:S08]  /*2f60*/  HMMA.16816.F32.BF16 R32, R56, R40, RZ ;  /* 0x000000283820723c */ /* 0x020ff000000418ff */
[----:B------:R-:W-:Y:S01]  /*2f70*/  HMMA.16816.F32.BF16 R120, R60, R122, R12 ;  /* 0x0000007a3c78723c */ /* 0x000fe2000004180c */
[----:B------:R-:W1:Y:S07]  /*2f80*/  LDSM.16.M88.4 R12, [R229+0x1000] ;  /* 0x00100000e50c783b */ /* 0x000e6e0000000200 */
[----:B------:R-:W-:Y:S08]  /*2f90*/  HMMA.16816.F32.BF16 R40, R56, R42, RZ ;  /* 0x0000002a3828723c */ /* 0x000ff000000418ff */
[C---:B---3--:R-:W-:Y:S08]  /*2fa0*/  HMMA.16816.F32.BF16 R116, R60.reuse, R164, R116 ;  /* 0x000000a43c74723c */ /* 0x048ff00000041874 */
[----:B------:R-:W-:Y:S01]  /*2fb0*/  HMMA.16816.F32.BF16 R164, R60, R166, R156 ;  /* 0x000000a63ca4723c */ /* 0x000fe2000004189c */
[----:B------:R-:W-:-:S04]  /*2fc0*/  SHF.R.U32.HI R157, RZ, 0x3, R176 ;  /* 0x00000003ff9d7819 */ /* 0x000fc800000116b0 */
[----:B------:R-:W-:Y:S02]  /*2fd0*/  LOP3.LUT R232, R176, 0x70, R157, 0x78, !PT ;  /* 0x00000070b0e87812 */ /* 0x000fe400078e789d */
[----:B------:R-:W-:Y:S01]  /*2fe0*/  LDSM.16.M88.4 R156, [R229+0x1800] ;  /* 0x00180000e59c783b */ /* 0x000fe20000000200 */
[C---:B------:R-:W-:Y:S03]  /*2ff0*/  HMMA.16816.F32.BF16 R152, R64.reuse, R160, R152 ;  /* 0x000000a04098723c */ /* 0x040fe60000041898 */
[----:B------:R-:W-:Y:S04]  /*3000*/  LDSM.16.M88.4 R200, [R232+0x1000] ;  /* 0x00100000e8c8783b */ /* 0x000fe80000000200 */
[----:B------:R-:W-:Y:S01]  /*3010*/  LDSM.16.M88.4 R176, [R232+0x1800] ;  /* 0x00180000e8b0783b */ /* 0x000fe20000000200 */
[----:B------:R-:W-:Y:S03]  /*3020*/  HMMA.16816.F32.BF16 R132, R64, R162, R132 ;  /* 0x000000a24084723c */ /* 0x000fe60000041884 */
[----:B------:R-:W2:Y:S05]  /*3030*/  LDSM.16.M88.4 R160, [R232+0x800] ;  /* 0x00080000e8a0783b */ /* 0x000eaa0000000200 */
[C---:B------:R-:W-:Y:S08]  /*3040*/  HMMA.16816.F32.BF16 R32, R60.reuse, R188, R32 ;  /* 0x000000bc3c20723c */ /* 0x040ff00000041820 */
[----:B------:R-:W-:Y:S01]  /*3050*/  HMMA.16816.F32.BF16 R188, R60, R190, R40 ;  /* 0x000000be3cbc723c */ /* 0x000fe20000041828 */
[----:B------:R-:W3:Y:S07]  /*3060*/  LDSM.16.M88.4 R40, [R232] ;  /* 0x00000000e828783b */ /* 0x000eee0000000200 */
[C---:B------:R-:W-:Y:S08]  /*3070*/  HMMA.16816.F32.BF16 R116, R64.reuse, R124, R116 ;  /* 0x0000007c4074723c */ /* 0x040ff00000041874 */
[C---:B------:R-:W-:Y:S01]  /*3080*/  HMMA.16816.F32.BF16 R124, R64.reuse, R126, R164 ;  /* 0x0000007e407c723c */ /* 0x040fe200000418a4 */
[----:B------:R-:W-:Y:S07]  /*3090*/  LDSM.16.M88.4 R164, [R234+0x2800] ;  /* 0x00280000eaa4783b */ /* 0x000fee0000000200 */
[C---:B-1----:R-:W-:Y:S08]  /*30a0*/  HMMA.16816.F32.BF16 R16, R64.reuse, R12, R16 ;  /* 0x0000000c4010723c */ /* 0x042ff00000041810 */
[----:B------:R-:W-:Y:S01]  /*30b0*/  HMMA.16816.F32.BF16 R120, R64, R14, R120 ;  /* 0x0000000e4078723c */ /* 0x000fe20000041878 */
[----:B------:R-:W1:Y:S07]  /*30c0*/  LDSM.16.M88.4 R12, [R234+0x2000] ;  /* 0x00200000ea0c783b */ /* 0x000e6e0000000200 */
[C---:B--2---:R-:W-:Y:S08]  /*30d0*/  HMMA.16816.F32.BF16 R116, R68.reuse, R160, R116 ;  /* 0x000000a04474723c */ /* 0x044ff00000041874 */
[C---:B------:R-:W-:Y:S01]  /*30e0*/  HMMA.16816.F32.BF16 R160, R68.reuse, R162, R124 ;  /* 0x000000a244a0723c */ /* 0x040fe2000004187c */
[----:B------:R-:W2:Y:S07]  /*30f0*/  LDSM.16.M88.4 R124, [R233+0x2000] ;  /* 0x00200000e97c783b */ /* 0x000eae0000000200 */
[C---:B---3--:R-:W-:Y:S08]  /*3100*/  HMMA.16816.F32.BF16 R152, R68.reuse, R40, R152 ;  /* 0x000000284498723c */ /* 0x048ff00000041898 */
[C---:B------:R-:W-:Y:S01]  /*3110*/  HMMA.16816.F32.BF16 R40, R68.reuse, R42, R132 ;  /* 0x0000002a4428723c */ /* 0x040fe20000041884 */
[----:B------:R-:W3:Y:S07]  /*3120*/  LDSM.16.M88.4 R132, [R234+0x3800] ;  /* 0x00380000ea84783b */ /* 0x000eee0000000200 */
[C---:B------:R-:W-:Y:S08]  /*3130*/  HMMA.16816.F32.BF16 R16, R68.reuse, R200, R16 ;  /* 0x000000c84410723c */ /* 0x040ff00000041810 */
[----:B------:R-:W-:Y:S01]  /*3140*/  HMMA.16816.F32.BF16 R200, R68, R202, R120 ;  /* 0x000000ca44c8723c */ /* 0x000fe20000041878 */
[----:B------:R-:W4:Y:S07]  /*3150*/  LDSM.16.M88.4 R120, [R233+0x2800] ;  /* 0x00280000e978783b */ /* 0x000f2e0000000200 */
[----:B------:R-:W-:Y:S08]  /*3160*/  HMMA.16816.F32.BF16 R32, R64, R156, R32 ;  /* 0x0000009c4020723c */ /* 0x000ff00000041820 */
[----:B-1----:R-:W-:Y:S08]  /*3170*/  HMMA.16816.F32.BF16 R152, R72, R12, R152 ;  /* 0x0000000c4898723c */ /* 0x002ff00000041898 */
[----:B------:R-:W-:Y:S01]  /*3180*/  HMMA.16816.F32.BF16 R188, R64, R158, R188 ;  /* 0x0000009e40bc723c */ /* 0x000fe200000418bc */
[----:B------:R-:W1:Y:S07]  /*3190*/  LDSM.16.M88.4 R156, [R234+0x3000] ;  /* 0x00300000ea9c783b */ /* 0x000e6e0000000200 */
[C---:B------:R-:W-:Y:S01]  /*31a0*/  HMMA.16816.F32.BF16 R12, R72.reuse, R14, R40 ;  /* 0x0000000e480c723c */ /* 0x040fe20000041828 */
[----:B------:R-:W-:Y:S07]  /*31b0*/  LDSM.16.M88.4 R40, [R233+0x3000] ;  /* 0x00300000e928783b */ /* 0x000fee0000000200 */
[C---:B------:R-:W-:Y:S08]  /*31c0*/  HMMA.16816.F32.BF16 R116, R72.reuse, R164, R116 ;  /* 0x000000a44874723c */ /* 0x040ff00000041874 */
[----:B------:R-:W-:Y:S01]  /*31d0*/  HMMA.16816.F32.BF16 R164, R72, R166, R160 ;  /* 0x000000a648a4723c */ /* 0x000fe200000418a0 */
[----:B------:R-:W5:Y:S07]  /*31e0*/  LDSM.16.M88.4 R160, [R229+0x2000] ;  /* 0x00200000e5a0783b */ /* 0x000f6e0000000200 */
[----:B------:R-:W-:Y:S08]  /*31f0*/  HMMA.16816.F32.BF16 R32, R68, R176, R32 ;  /* 0x000000b04420723c */ /* 0x000ff00000041820 */
[----:B--2---:R-:W-:Y:S08]  /*3200*/  HMMA.16816.F32.BF16 R152, R76, R124, R152 ;  /* 0x0000007c4c98723c */ /* 0x004ff00000041898 */
[----:B------:R-:W-:Y:S01]  /*3210*/  HMMA.16816.F32.BF16 R176, R68, R178, R188 ;  /* 0x000000b244b0723c */ /* 0x000fe200000418bc */
[----:B------:R-:W2:Y:S07]  /*3220*/  LDSM.16.M88.4 R188, [R233+0x3800] ;  /* 0x00380000e9bc783b */ /* 0x000eae0000000200 */
[----:B------:R-:W-:Y:S01]  /*3230*/  HMMA.16816.F32.BF16 R124, R76, R126, R12 ;  /* 0x0000007e4c7c723c */ /* 0x000fe2000004180c */
[----:B------:R-:W2:Y:S07]  /*3240*/  LDSM.16.M88.4 R12, [R229+0x2800] ;  /* 0x00280000e50c783b */ /* 0x000eae0000000200 */
[----:B---3--:R-:W-:Y:S08]  /*3250*/  HMMA.16816.F32.BF16 R32, R72, R132, R32 ;  /* 0x000000844820723c */ /* 0x008ff00000041820 */
[----:B----4-:R-:W-:Y:S08]  /*3260*/  HMMA.16816.F32.BF16 R116, R76, R120, R116 ;  /* 0x000000784c74723c */ /* 0x010ff00000041874 */
[----:B------:R-:W-:Y:S01]  /*3270*/  HMMA.16816.F32.BF16 R132, R72, R134, R176 ;  /* 0x000000864884723c */ /* 0x000fe200000418b0 */
[----:B------:R-:W3:Y:S07]  /*3280*/  LDSM.16.M88.4 R176, [R232+0x2000] ;  /* 0x00200000e8b0783b */ /* 0x000eee0000000200 */
[----:B------:R-:W-:Y:S01]  /*3290*/  HMMA.16816.F32.BF16 R120, R76, R122, R164 ;  /* 0x0000007a4c78723c */ /* 0x000fe200000418a4 */
[----:B------:R-:W4:Y:S07]  /*32a0*/  LDSM.16.M88.4 R164, [R232+0x2800] ;  /* 0x00280000e8a4783b */ /* 0x000f2e0000000200 */
[C---:B-1----:R-:W-:Y:S08]  /*32b0*/  HMMA.16816.F32.BF16 R16, R72.reuse, R156, R16 ;  /* 0x0000009c4810723c */ /* 0x042ff00000041810 */
[----:B------:R-:W-:Y:S01]  /*32c0*/  HMMA.16816.F32.BF16 R156, R72, R158, R200 ;  /* 0x0000009e489c723c */ /* 0x000fe200000418c8 */
[----:B------:R-:W1:Y:S07]  /*32d0*/  LDSM.16.M88.4 R200, [R229+0x3800] ;  /* 0x00380000e5c8783b */ /* 0x000e6e0000000200 */
[C---:B-----5:R-:W-:Y:S08]  /*32e0*/  HMMA.16816.F32.BF16 R152, R80.reuse, R160, R152 ;  /* 0x000000a05098723c */ /* 0x060ff00000041898 */
[----:B------:R-:W-:Y:S01]  /*32f0*/  HMMA.16816.F32.BF16 R160, R80, R162, R124 ;  /* 0x000000a250a0723c */ /* 0x000fe2000004187c */
[----:B------:R-:W5:Y:S07]  /*3300*/  LDSM.16.M88.4 R124, [R234+0x4000] ;  /* 0x00400000ea7c783b */ /* 0x000f6e0000000200 */
[----:B--2---:R-:W-:Y:S08]  /*3310*/  HMMA.16816.F32.BF16 R32, R76, R188, R32 ;  /* 0x000000bc4c20723c */ /* 0x004ff00000041820 */
[----:B------:R-:W-:Y:S08]  /*3320*/  HMMA.16816.F32.BF16 R116, R80, R12, R116 ;  /* 0x0000000c5074723c */ /* 0x000ff00000041874 */
[----:B------:R-:W-:Y:S01]  /*3330*/  HMMA.16816.F32.BF16 R188, R76, R190, R132 ;  /* 0x000000be4cbc723c */ /* 0x000fe20000041884 */
[----:B------:R-:W2:Y:S07]  /*3340*/  LDSM.16.M88.4 R132, [R232+0x3800] ;  /* 0x00380000e884783b */ /* 0x000eae0000000200 */
[----:B------:R-:W-:Y:S01]  /*3350*/  HMMA.16816.F32.BF16 R12, R80, R14, R120 ;  /* 0x0000000e500c723c */ /* 0x000fe20000041878 */
[----:B------:R-:W-:Y:S07]  /*3360*/  LDSM.16.M88.4 R120, [R234+0x4800] ;  /* 0x00480000ea78783b */ /* 0x000fee0000000200 */
[C---:B------:R-:W-:Y:S08]  /*3370*/  HMMA.16816.F32.BF16 R16, R76.reuse, R40, R16 ;  /* 0x000000284c10723c */ /* 0x040ff00000041810 */
[----:B------:R-:W-:Y:S01]  /*3380*/  HMMA.16816.F32.BF16 R40, R76, R42, R156 ;  /* 0x0000002a4c28723c */ /* 0x000fe2000004189c */
[----:B------:R-:W2:Y:S07]  /*3390*/  LDSM.16.M88.4 R156, [R232+0x3000] ;  /* 0x00300000e89c783b */ /* 0x000eae0000000200 */
[C---:B---3--:R-:W-:Y:S08]  /*33a0*/  HMMA.16816.F32.BF16 R152, R84.reuse, R176, R152 ;  /* 0x000000b05498723c */ /* 0x048ff00000041898 */
[C---:B----4-:R-:W-:Y:S08]  /*33b0*/  HMMA.16816.F32.BF16 R116, R84.reuse, R164, R116 ;  /* 0x000000a45474723c */ /* 0x050ff00000041874 */
[C---:B------:R-:W-:Y:S01]  /*33c0*/  HMMA.16816.F32.BF16 R176, R84.reuse, R178, R160 ;  /* 0x000000b254b0723c */ /* 0x040fe200000418a0 */
[----:B------:R-:W-:Y:S07]  /*33d0*/  LDSM.16.M88.4 R160, [R233+0x4800] ;  /* 0x00480000e9a0783b */ /* 0x000fee0000000200 */
[----:B------:R-:W-:Y:S01]  /*33e0*/  HMMA.16816.F32.BF16 R164, R84, R166, R12 ;  /* 0x000000a654a4723c */ /* 0x000fe2000004180c */
[----:B------:R-:W3:Y:S07]  /*33f0*/  LDSM.16.M88.4 R12, [R234+0x5800] ;  /* 0x00580000ea0c783b */ /* 0x000eee0000000200 */
[C---:B-1----:R-:W-:Y:S08]  /*3400*/  HMMA.16816.F32.BF16 R32, R80.reuse, R200, R32 ;  /* 0x000000c85020723c */ /* 0x042ff00000041820 */
[C---:B------:R-:W-:Y:S08]  /*3410*/  HMMA.16816.F32.BF16 R16, R80.reuse, R220, R16 ;  /* 0x000000dc5010723c */ /* 0x040ff00000041810 */
[C---:B------:R-:W-:Y:S01]  /*3420*/  HMMA.16816.F32.BF16 R220, R80.reuse, R222, R40 ;  /* 0x000000de50dc723c */ /* 0x040fe20000041828 */
[----:B------:R-:W1:Y:S07]  /*3430*/  LDSM.16.M88.4 R40, [R234+0x5000] ;  /* 0x00500000ea28783b */ /* 0x000e6e0000000200 */
[----:B------:R-:W-:Y:S01]  /*3440*/  HMMA.16816.F32.BF16 R200, R80, R202, R188 ;  /* 0x000000ca50c8723c */ /* 0x000fe200000418bc */
[----:B------:R-:W-:Y:S07]  /*3450*/  LDSM.16.M88.4 R188, [R233+0x5000] ;  /* 0x00500000e9bc783b */ /* 0x000fee0000000200 */
[C---:B-----5:R-:W-:Y:S08]  /*3460*/  HMMA.16816.F32.BF16 R152, R88.reuse, R124, R152 ;  /* 0x0000007c5898723c */ /* 0x060ff00000041898 */
[----:B------:R-:W-:Y:S01]  /*3470*/  HMMA.16816.F32.BF16 R124, R88, R126, R176 ;  /* 0x0000007e587c723c */ /* 0x000fe200000418b0 */
[----:B------:R-:W4:Y:S07]  /*3480*/  LDSM.16.M88.4 R176, [R233+0x5800] ;  /* 0x00580000e9b0783b */ /* 0x000f2e0000000200 */
[C---:B--2---:R-:W-:Y:S08]  /*3490*/  HMMA.16816.F32.BF16 R32, R84.reuse, R132, R32 ;  /* 0x000000845420723c */ /* 0x044ff00000041820 */
[C---:B------:R-:W-:Y:S08]  /*34a0*/  HMMA.16816.F32.BF16 R16, R84.reuse, R156, R16 ;  /* 0x0000009c5410723c */ /* 0x040ff00000041810 */
[C---:B------:R-:W-:Y:S08]  /*34b0*/  HMMA.16816.F32.BF16 R156, R84.reuse, R158, R220 ;  /* 0x0000009e549c723c */ /* 0x040ff000000418dc */
[----:B------:R-:W-:Y:S01]  /*34c0*/  HMMA.16816.F32.BF16 R132, R84, R134, R200 ;  /* 0x000000865484723c */ /* 0x000fe200000418c8 */
[----:B------:R-:W-:Y:S07]  /*34d0*/  LDSM.16.M88.4 R200, [R229+0x4800] ;  /* 0x00480000e5c8783b */ /* 0x000fee0000000200 */
[C---:B------:R-:W-:Y:S08]  /*34e0*/  HMMA.16816.F32.BF16 R152, R92.reuse, R212, R152 ;  /* 0x000000d45c98723c */ /* 0x040ff00000041898 */
[----:B------:R-:W-:Y:S01]  /*34f0*/  HMMA.16816.F32.BF16 R212, R92, R214, R124 ;  /* 0x000000d65cd4723c */ /* 0x000fe2000004187c */
[----:B------:R-:W2:Y:S07]  /*3500*/  LDSM.16.M88.4 R124, [R229+0x5800] ;  /* 0x00580000e57c783b */ /* 0x000eae0000000200 */
[C---:B---3--:R-:W-:Y:S08]  /*3510*/  HMMA.16816.F32.BF16 R32, R88.reuse, R12, R32 ;  /* 0x0000000c5820723c */ /* 0x048ff00000041820 */
[C---:B------:R-:W-:Y:S08]  /*3520*/  HMMA.16816.F32.BF16 R116, R88.reuse, R120, R116 ;  /* 0x000000785874723c */ /* 0x040ff00000041874 */
[C---:B-1----:R-:W-:Y:S08]  /*3530*/  HMMA.16816.F32.BF16 R16, R88.reuse, R40, R16 ;  /* 0x000000285810723c */ /* 0x042ff00000041810 */
[C---:B------:R-:W-:Y:S01]  /*3540*/  HMMA.16816.F32.BF16 R120, R88.reuse, R122, R164 ;  /* 0x0000007a5878723c */ /* 0x040fe200000418a4 */
[----:B------:R-:W1:Y:S07]  /*3550*/  LDSM.16.M88.4 R164, [R229+0x4000] ;  /* 0x00400000e5a4783b */ /* 0x000e6e0000000200 */
[C---:B------:R-:W-:Y:S01]  /*3560*/  HMMA.16816.F32.BF16 R40, R88.reuse, R42, R156 ;  /* 0x0000002a5828723c */ /* 0x040fe2000004189c */
[----:B------:R-:W3:Y:S07]  /*3570*/  LDSM.16.M88.4 R156, [R229+0x5000] ;  /* 0x00500000e59c783b */ /* 0x000eee0000000200 */
[----:B------:R-:W-:Y:S01]  /*3580*/  HMMA.16816.F32.BF16 R12, R88, R14, R132 ;  /* 0x0000000e580c723c */ /* 0x000fe20000041884 */
[----:B------:R-:W5:Y:S07]  /*3590*/  LDSM.16.M88.4 R132, [R232+0x5800] ;  /* 0x00580000e884783b */ /* 0x000f6e0000000200 */
[C---:B----4-:R-:W-:Y:S08]  /*35a0*/  HMMA.16816.F32.BF16 R32, R92.reuse, R176, R32 ;  /* 0x000000b05c20723c */ /* 0x050ff00000041820 */
[C---:B------:R-:W-:Y:S08]  /*35b0*/  HMMA.16816.F32.BF16 R116, R92.reuse, R160, R116 ;  /* 0x000000a05c74723c */ /* 0x040ff00000041874 */
[C---:B------:R-:W-:Y:S08]  /*35c0*/  HMMA.16816.F32.BF16 R16, R92.reuse, R188, R16 ;  /* 0x000000bc5c10723c */ /* 0x040ff00000041810 */
[C---:B------:R-:W-:Y:S01]  /*35d0*/  HMMA.16816.F32.BF16 R160, R92.reuse, R162, R120 ;  /* 0x000000a25ca0723c */ /* 0x040fe20000041878 */
[----:B------:R-:W-:Y:S07]  /*35e0*/  LDSM.16.M88.4 R120, [R232+0x4800] ;  /* 0x00480000e878783b */ /* 0x000fee0000000200 */
[C---:B------:R-:W-:Y:S01]  /*35f0*/  HMMA.16816.F32.BF16 R188, R92.reuse, R190, R40 ;  /* 0x000000be5cbc723c */ /* 0x040fe20000041828 */
[----:B------:R-:W4:Y:S07]  /*3600*/  LDSM.16.M88.4 R40, [R232+0x4000] ;  /* 0x00400000e828783b */ /* 0x000f2e0000000200 */
[----:B------:R-:W-:Y:S01]  /*3610*/  HMMA.16816.F32.BF16 R176, R92, R178, R12 ;  /* 0x000000b25cb0723c */ /* 0x000fe2000004180c */
[----:B------:R-:W4:Y:S07]  /*3620*/  LDSM.16.M88.4 R12, [R232+0x5000] ;  /* 0x00500000e80c783b */ /* 0x000f2e0000000200 */
[C---:B--2---:R-:W-:Y:S08]  /*3630*/  HMMA.16816.F32.BF16 R32, R96.reuse, R124, R32 ;  /* 0x0000007c6020723c */ /* 0x044ff00000041820 */
[C---:B-1----:R-:W-:Y:S08]  /*3640*/  HMMA.16816.F32.BF16 R152, R96.reuse, R164, R152 ;  /* 0x000000a46098723c */ /* 0x042ff00000041898 */
[C---:B------:R-:W-:Y:S08]  /*3650*/  HMMA.16816.F32.BF16 R116, R96.reuse, R200, R116 ;  /* 0x000000c86074723c */ /* 0x040ff00000041874 */
[C---:B---3--:R-:W-:Y:S08]  /*3660*/  HMMA.16816.F32.BF16 R16, R96.reuse, R156, R16 ;  /* 0x0000009c6010723c */ /* 0x048ff00000041810 */
[C---:B------:R-:W-:Y:S08]  /*3670*/  HMMA.16816.F32.BF16 R164, R96.reuse, R166, R212 ;  /* 0x000000a660a4723c */ /* 0x040ff000000418d4 */
[C---:B------:R-:W-:Y:S08]  /*3680*/  HMMA.16816.F32.BF16 R160, R96.reuse, R202, R160 ;  /* 0x000000ca60a0723c */ /* 0x040ff000000418a0 */
[C---:B------:R-:W-:Y:S08]  /*3690*/  HMMA.16816.F32.BF16 R156, R96.reuse, R158, R188 ;  /* 0x0000009e609c723c */ /* 0x040ff000000418bc */
[----:B------:R-:W-:Y:S08]  /*36a0*/  HMMA.16816.F32.BF16 R124, R96, R126, R176 ;  /* 0x0000007e607c723c */ /* 0x000ff000000418b0 */
[----:B-----5:R-:W-:Y:S01]  /*36b0*/  HMMA.16816.F32.BF16 R32, R100, R132, R32 ;  /* 0x000000846420723c */ /* 0x020fe20000041820 */
[----:B------:R-:W-:-:S04]  /*36c0*/  @!P1 IMAD.MOV.U32 R133, RZ, RZ, 0x1 ;  /* 0x00000001ff859424 */ /* 0x000fc800078e00ff */
[----:B------:R1:W-:Y:S03]  /*36d0*/  @!P1 SYNCS.ARRIVE.TRANS64.ART0 RZ, [R2+URZ+0x8], R133 ;  /* 0x0000088502ff99a7 */ /* 0x0003e600085000ff */
[C---:B----4-:R-:W-:Y:S08]  /*36e0*/  HMMA.16816.F32.BF16 R152, R100.reuse, R40, R152 ;  /* 0x000000286498723c */ /* 0x050ff00000041898 */
[C---:B------:R-:W-:Y:S08]  /*36f0*/  HMMA.16816.F32.BF16 R116, R100.reuse, R120, R116 ;  /* 0x000000786474723c */ /* 0x040ff00000041874 */
[C---:B------:R-:W-:Y:S08]  /*3700*/  HMMA.16816.F32.BF16 R16, R100.reuse, R12, R16 ;  /* 0x0000000c6410723c */ /* 0x040ff00000041810 */
[C---:B------:R-:W-:Y:S08]  /*3710*/  HMMA.16816.F32.BF16 R40, R100.reuse, R42, R164 ;  /* 0x0000002a6428723c */ /* 0x040ff000000418a4 */
[C---:B------:R-:W-:Y:S08]  /*3720*/  HMMA.16816.F32.BF16 R120, R100.reuse, R122, R160 ;  /* 0x0000007a6478723c */ /* 0x040ff000000418a0 */
[C---:B------:R-:W-:Y:S08]  /*3730*/  HMMA.16816.F32.BF16 R12, R100.reuse, R14, R156 ;  /* 0x0000000e640c723c */ /* 0x040ff0000004189c */
[----:B-1----:R-:W-:Y:S01]  /*3740*/  HMMA.16816.F32.BF16 R132, R100, R134, R124 ;  /* 0x000000866484723c */ /* 0x002fe2000004187c */
[----:B------:R-:W-:-:S04]  /*3750*/  NOP ;  /* 0x0000000000007918 */ /* 0x000fc80000000000 */
[----:B------:R-:W-:-:S15]  /*3760*/  @P0 BRA `(.L_x_47) ;  /* 0x0000000400480947 */ /* 0x000fde0003800000 */
[----:B------:R-:W-:Y:S01]  /*3770*/  IMAD.U32 R125, R225, -0x80000000, RZ ;  /* 0x80000000e17d7824 */ /* 0x000fe200078e00ff */
[----:B------:R-:W-:Y:S03]  /*3780*/  BSSY B1, `(.L_x_48) ;  /* 0x0000003000017945 */ /* 0x000fe60003800000 */
[----:B------:R-:W1:Y:S02]  /*3790*/  SYNCS.PHASECHK.TRANS64.TRYWAIT P0, [R2+URZ+0x8], R125 ;  /* 0x0000087d020075a7 */ /* 0x000e6400080011ff */
[----:B-1----:R-:W-:Y:S05]  /*37a0*/  @!P0 BRA `(.L_x_49) ;  /* 0x0000003000f48947 */ /* 0x002fea0003800000 */
.L_x_87:
[----:B------:R-:W-:Y:S05]  /*37b0*/  BSYNC B1 ;  /* 0x0000000000017941 */ /* 0x000fea0003800000 */
.L_x_48:
[----:B------:R-:W-:Y:S02]  /*37c0*/  ELECT P2, URZ, PT ;  /* 0x0000000000ff782f */ /* 0x000fe40003840000 */
[----:B-1----:R-:W-:Y:S02]  /*37d0*/  LOP3.LUT R125, RZ, R224, RZ, 0x33, !PT ;  /* 0x000000e0ff7d7212 */ /* 0x002fe400078e33ff */
[----:B------:R-:W-:Y:S01]  /*37e0*/  ELECT P0, URZ, PT ;  /* 0x0000000000ff782f */ /* 0x000fe20003800000 */
[----:B------:R-:W1:Y:S02]  /*37f0*/  S2UR UR20, SR_CTAID.Y ;  /* 0x00000000001479c3 */ /* 0x000e640000002600 */
[----:B------:R-:W-:-:S04]  /*3800*/  IMAD.IADD R125, R226, 0x1, R125 ;  /* 0x00000001e27d7824 */ /* 0x000fc800078e027d */
[----:B------:R-:W-:Y:S02]  /*3810*/  IMAD R126, R125, 0x4, R2 ;  /* 0x000000047d7e7824 */ /* 0x000fe400078e0202 */
[----:B------:R-:W-:-:S04]  /*3820*/  @P2 IMAD.MOV.U32 R125, RZ, RZ, 0x6000 ;  /* 0x00006000ff7d2424 */ /* 0x000fc800078e00ff */
[----:B------:R-:W-:Y:S01]  /*3830*/  @P0 VIADD R127, R2, 0x1880 ;  /* 0x00001880027f0836 */ /* 0x000fe20000000000 */
[----:B------:R-:W-:Y:S01]  /*3840*/  VOTEU.ANY UP0, P0 ;  /* 0x0000000000ff7886 */ /* 0x000fe20000000100 */
[----:B------:R2:W-:Y:S01]  /*3850*/  @P2 SYNCS.ARRIVE.TRANS64 RZ, [R2+URZ], R125 ;  /* 0x0000007d02ff29a7 */ /* 0x0005e200080000ff */
[----:B------:R-:W3:Y:S01]  /*3860*/  LDS R126, [R126+0xd880] ;  /* 0x00d880007e7e7984 */ /* 0x000ee20000000800 */
[----:B------:R-:W-:Y:S01]  /*3870*/  @P0 IADD3 R124, P2, PT, R230, 0x80, RZ ;  /* 0x00000080e67c0810 */ /* 0x000fe20007f5e0ff */
[----:B------:R-:W-:Y:S01]  /*3880*/  VOTEU.ANY UP1, P0 ;  /* 0x0000000000ff7886 */ /* 0x000fe20000020100 */
[----:B------:R-:W-:Y:S01]  /*3890*/  @P0 R2UR UR16, R127 ;  /* 0x000000007f1002ca */ /* 0x000fe200000e0000 */
[----:B------:R-:W-:Y:S01]  /*38a0*/  @UP0 UMOV UR18, URZ ;  /* 0x000000ff00120c82 */ /* 0x000fe20008000000 */
[----:B------:R-:W-:Y:S01]  /*38b0*/  @P0 R2UR UR5, R124 ;  /* 0x000000007c0502ca */ /* 0x000fe200000e0000 */
[----:B--2---:R-:W-:Y:S01]  /*38c0*/  @P0 IMAD.X R125, RZ, RZ, R231, P2 ;  /* 0x000000ffff7d0224 */ /* 0x004fe200010e06e7 */
[----:B------:R-:W-:-:S04]  /*38d0*/  PLOP3.LUT P2, PT, PT, PT, PT, 0x8, 0x80 ;  /* 0x000000000080781c */ /* 0x000fc80003f4e170 */
[----:B------:R-:W-:-:S07]  /*38e0*/  @P0 R2UR UR8, R125 ;  /* 0x000000007d0802ca */ /* 0x000fce00000e0000 */
[----:B------:R-:W-:-:S06]  /*38f0*/  IMAD.U32 R124, RZ, RZ, UR5 ;  /* 0x00000005ff7c7e24 */ /* 0x000fcc000f8e00ff */
[----:B------:R-:W-:Y:S01]  /*3900*/  IMAD.U32 R125, RZ, RZ, UR8 ;  /* 0x00000008ff7d7e24 */ /* 0x000fe2000f8e00ff */
[----:B------:R-:W-:-:S04]  /*3910*/  @P0 R2UR UR8, R124 ;  /* 0x000000007c0802ca */ /* 0x000fc800000e0000 */
[----:B------:R-:W-:Y:S01]  /*3920*/  @P0 R2UR UR9, R125 ;  /* 0x000000007d0902ca */ /* 0x000fe200000e0000 */
[----:B-1-3--:R-:W-:-:S14]  /*3930*/  IMAD R126, R126, 0x40, R227 ;  /* 0x000000407e7e7824 */ /* 0x00afdc00078e02e3 */
.L_x_50:
[----:B------:R-:W-:-:S13]  /*3940*/  @P0 ELECT P2, URZ, PT ;  /* 0x0000000000ff082f */ /* 0x000fda0003840000 */
[----:B------:R-:W-:Y:S02]  /*3950*/  @P2 R2UR.BROADCAST UR19, R126 ;  /* 0x000000007e1322ca */ /* 0x000fe400008e0000 */
[----:B------:R-:W-:Y:S02]  /*3960*/  @P2 R2UR.BROADCAST UR17, R2 ;  /* 0x00000000021122ca */ /* 0x000fe400008e0000 */
[----:B------:R-:W-:Y:S02]  /*3970*/  @P2 PLOP3.LUT P0, PT, P2, PT, PT, 0x8, 0x80 ;  /* 0x000000000080281c */ /* 0x000fe4000170e170 */
[----:B------:R-:W-:-:S09]  /*3980*/  PLOP3.LUT P2, PT, PT, PT, PT, 0x8, 0x80 ;  /* 0x000000000080781c */ /* 0x000fd20003f4e170 */
[----:B------:R1:W-:Y:S02]  /*3990*/  @UP1 UTMALDG.3D [UR16], [UR8], desc[URZ] ;  /* 0x0000ff10080015b4 */ /* 0x0003e40008011000 */
[----:B-1----:R-:W-:Y:S05]  /*39a0*/  @P0 BRA.U.ANY `(.L_x_50) ;  /* 0xfffffffd00e40947 */ /* 0x002fea000393ffff */
[----:B------:R-:W-:-:S13]  /*39b0*/  ELECT P0, URZ, PT ;  /* 0x0000000000ff782f */ /* 0x000fda0003800000 */
[----:B------:R-:W-:Y:S01]  /*39c0*/  @P0 IADD3 R124, P2, PT, R230, 0x80, RZ ;  /* 0x00000080e67c0810 */ /* 0x000fe20007f5e0ff */
[----:B------:R-:W-:Y:S01]  /*39d0*/  VOTEU.ANY UP0, P0 ;  /* 0x0000000000ff7886 */ /* 0x000fe20000000100 */
[----:B------:R-:W-:Y:S02]  /*39e0*/  VOTEU.ANY UP1, P0 ;  /* 0x0000000000ff7886 */ /* 0x000fe40000020100 */
[----:B------:R-:W-:Y:S01]  /*39f0*/  @P0 R2UR UR5, R124 ;  /* 0x000000007c0502ca */ /* 0x000fe200000e0000 */
[----:B------:R-:W-:Y:S01]  /*3a00*/  @P0 IMAD.X R125, RZ, RZ, R231, P2 ;  /* 0x000000ffff7d0224 */ /* 0x000fe200010e06e7 */
[----:B------:R-:W-:Y:S01]  /*3a10*/  PLOP3.LUT P2, PT, PT, PT, PT, 0x8, 0x80 ;  /* 0x000000000080781c */ /* 0x000fe20003f4e170 */
[----:B------:R-:W-:Y:S01]  /*3a20*/  @P0 VIADD R124, R2, 0x3880 ;  /* 0x00003880027c0836 */ /* 0x000fe20000000000 */
[----:B------:R-:W-:Y:S02]  /*3a30*/  @UP0 UMOV UR18, 0x40 ;  /* 0x0000004000120882 */ /* 0x000fe40000000000 */
[----:B------:R-:W-:-:S02]  /*3a40*/  @P0 R2UR UR8, R125 ;  /* 0x000000007d0802ca */ /* 0x000fc400000e0000 */
[----:B------:R-:W-:-:S05]  /*3a50*/  @P0 R2UR UR16, R124 ;  /* 0x000000007c1002ca */ /* 0x000fca00000e0000 */
[----:B------:R-:W-:-:S06]  /*3a60*/  IMAD.U32 R156, RZ, RZ, UR5 ;  /* 0x00000005ff9c7e24 */ /* 0x000fcc000f8e00ff */
[----:B------:R-:W-:Y:S01]  /*3a70*/  IMAD.U32 R157, RZ, RZ, UR8 ;  /* 0x00000008ff9d7e24 */ /* 0x000fe2000f8e00ff */
[----:B------:R-:W-:-:S04]  /*3a80*/  @P0 R2UR UR8, R156 ;  /* 0x000000009c0802ca */ /* 0x000fc800000e0000 */
[----:B------:R-:W-:-:S15]  /*3a90*/  @P0 R2UR UR9, R157 ;  /* 0x000000009d0902ca */ /* 0x000fde00000e0000 */
.L_x_51:
        /* <DEDUP_REMOVED lines=22> */
.L_x_52:
[----:B------:R-:W-:-:S13]  /*3c00*/  @P0 ELECT P2, URZ, PT ;  /* 0x0000000000ff082f */ /* 0x000fda0003840000 */
[----:B------:R-:W-:Y:S02]  /*3c10*/  @P2 R2UR.BROADCAST UR19, R126 ;  /* 0x000000007e1322ca */ /* 0x000fe400008e0000 */
[----:B------:R-:W-:Y:S02]  /*3c20*/  @P2 R2UR.BROADCAST UR17, R2 ;  /* 0x00000000021122ca */ /* 0x000fe400008e0000 */
[----:B------:R-:W-:Y:S02]  /*3c30*/  @P2 PLOP3.LUT P0, PT, P2, PT, PT, 0x8, 0x80 ;  /* 0x000000000080281c */ /* 0x000fe4000170e170 */
[----:B------:R-:W-:-:S09]  /*3c40*/  PLOP3.LUT P2, PT, PT, PT, PT, 0x8, 0x80 ;  /* 0x000000000080781c */ /* 0x000fd20003f4e170 */
[----:B------:R1:W-:Y:S02]  /*3c50*/  @UP1 UTMALDG.3D [UR16], [UR8], desc[URZ] ;  /* 0x0000ff10080015b4 */ /* 0x0003e40008011000 */
[----:B-1----:R-:W-:Y:S05]  /*3c60*/  @P0 BRA.U.ANY `(.L_x_52) ;  /* 0xfffffffd00e40947 */ /* 0x002fea000393ffff */
[----:B------:R-:W-:Y:S01]  /*3c70*/  VIADD R224, R224, 0x1 ;  /* 0x00000001e0e07836 */ /* 0x000fe20000000000 */
[----:B------:R-:W-:-:S07]  /*3c80*/  LOP3.LUT R225, R225, 0x1, RZ, 0x3c, !PT ;  /* 0x00000001e1e17812 */ /* 0x000fce00078e3cff */
.L_x_47:
[----:B------:R-:W-:Y:S05]  /*3c90*/  BSYNC B0 ;  /* 0x0000000000007941 */ /* 0x000fea0003800000 */
.L_x_46:
[----:B------:R-:W-:Y:S01]  /*3ca0*/  ISETP.GT.U32.AND P2, PT, R0, 0xf, PT ;  /* 0x0000000f0000780c */ /* 0x000fe20003f44070 */
[----:B------:R-:W-:Y:S01]  /*3cb0*/  BSSY B0, `(.L_x_53) ;  /* 0x00000ae000007945 */ /* 0x000fe20003800000 */
[----:B------:R-:W-:-:S04]  /*3cc0*/  ISETP.NE.AND P0, PT, R4, RZ, PT ;  /* 0x000000ff0400720c */ /* 0x000fc80003f05270 */
[----:B------:R-:W-:-:S07]  /*3cd0*/  FSEL R3, R3, R218, !P0 ;  /* 0x000000da03037208 */ /* 0x000fce0004000000 */
[----:B------:R-:W-:Y:S05]  /*3ce0*/  @P2 BRA `(.L_x_54) ;  /* 0x0000000800a82947 */ /* 0x000fea0003800000 */
[----:B------:R-:W-:Y:S01]  /*3cf0*/  FMUL R124, R16, UR4 ;  /* 0x00000004107c7c20 */ /* 0x000fe20008400000 */
        /* <DEDUP_REMOVED lines=13> */
[----:B------:R-:W-:Y:S01]  /*3dd0*/  FMNMX.NAN R13, R133, R156, !PT ;  /* 0x0000009c850d7209 */ /* 0x000fe20007820000 */
[----:B------:R-:W-:Y:S01]  /*3de0*/  FMUL R152, R152, UR4 ;  /* 0x0000000498987c20 */ /* 0x000fe20008400000 */
[----:B------:R-:W-:Y:S01]  /*3df0*/  FMNMX.NAN R17, R12, R162, !PT ;  /* 0x000000a20c117209 */ /* 0x000fe20007820000 */
[----:B------:R-:W-:Y:S01]  /*3e00*/  FMUL R40, R40, UR4 ;  /* 0x0000000428287c20 */ /* 0x000fe20008400000 */
[----:B------:R-:W-:Y:S01]  /*3e10*/  FMNMX.NAN R33, R132, R158, !PT ;  /* 0x0000009e84217209 */ /* 0x000fe20007820000 */
[----:B------:R-:W-:Y:S01]  /*3e20*/  UMOV UR5, 0xf ;  /* 0x0000000f00057882 */ /* 0x000fe20000000000 */
[----:B------:R-:W-:-:S02]  /*3e30*/  FMNMX.NAN R41, R32, R116, !PT ;  /* 0x0000007420297209 */ /* 0x000fc40007820000 */
[----:B------:R-:W-:Y:S02]  /*3e40*/  FMNMX3.NAN R13, R164, R120, R13, !PT ;  /* 0x00000078a40d7276 */ /* 0x000fe4000782000d */
[----:B------:R-:W-:Y:S02]  /*3e50*/  FMNMX3.NAN R166, R160, R126, R17, !PT ;  /* 0x0000007ea0a67276 */ /* 0x000fe40007820011 */
[----:B------:R-:W-:Y:S02]  /*3e60*/  FMNMX3.NAN R176, R40, R16, R33, !PT ;  /* 0x0000001028b07276 */ /* 0x000fe40007820021 */
[----:B------:R-:W-:Y:S02]  /*3e70*/  FMNMX3.NAN R41, R152, R124, R41, !PT ;  /* 0x0000007c98297276 */ /* 0x000fe40007820029 */
[----:B------:R-:W-:-:S04]  /*3e80*/  FMNMX.NAN R13, R13, R166, !PT ;  /* 0x000000a60d0d7209 */ /* 0x000fc80007820000 */
[----:B------:R-:W-:Y:S01]  /*3e90*/  FMNMX3.NAN R13, R41, R176, R13, !PT ;  /* 0x000000b0290d7276 */ /* 0x000fe2000782000d */
[----:B------:R-:W-:Y:S06]  /*3ea0*/  BRA.DIV UR5, `(.L_x_55) ;  /* 0x0000002e054c7947 */ /* 0x000fec000b800000 */
[----:B------:R-:W-:Y:S02]  /*3eb0*/  IMAD.MOV.U32 R178, RZ, RZ, 0xf ;  /* 0x0000000fffb27424 */ /* 0x000fe400078e00ff */
[----:B------:R-:W-:Y:S02]  /*3ec0*/  IMAD.MOV.U32 R17, RZ, RZ, 0xf ;  /* 0x0000000fff117424 */ /* 0x000fe400078e00ff */
[----:B------:R-:W-:Y:S01]  /*3ed0*/  IMAD.MOV.U32 R159, RZ, RZ, 0xf ;  /* 0x0000000fff9f7424 */ /* 0x000fe200078e00ff */
[----:B------:R-:W1:Y:S02]  /*3ee0*/  SHFL.BFLY PT, R166, R13, 0x2, 0x1f ;  /* 0x0c401f000da67f89 */ /* 0x000e6400000e0000 */
[----:B-1----:R-:W-:-:S05]  /*3ef0*/  FMNMX R166, R13, R166, !PT ;  /* 0x000000a60da67209 */ /* 0x002fca0007800000 */
[----:B------:R-:W1:Y:S02]  /*3f00*/  SHFL.BFLY PT, R17, R166, 0x1, 0x1f ;  /* 0x0c201f00a6117f89 */ /* 0x000e6400000e0000 */
[----:B-1----:R-:W-:-:S04]  /*3f10*/  FMNMX R176, R166, R17, !PT ;  /* 0x00000011a6b07209 */ /* 0x002fc80007800000 */
[----:B------:R-:W-:-:S04]  /*3f20*/  FMNMX R125, R3, R176, !PT ;  /* 0x000000b0037d7209 */ /* 0x000fc80007800000 */
[----:B------:R-:W-:-:S05]  /*3f30*/  FSEL R127, R176, R125, !P0 ;  /* 0x0000007db07f7208 */ /* 0x000fca0004000000 */
[--C-:B------:R-:W-:Y:S01]  /*3f40*/  FADD R152, R152, -R127.reuse ;  /* 0x8000007f98987221 */ /* 0x100fe20000000000 */
[--C-:B------:R-:W-:Y:S01]  /*3f50*/  FADD R160, R160, -R127.reuse ;  /* 0x8000007fa0a07221 */ /* 0x100fe20000000000 */
[--C-:B------:R-:W-:Y:S01]  /*3f60*/  FADD R40, R40, -R127.reuse ;  /* 0x8000007f28287221 */ /* 0x100fe20000000000 */
[--C-:B------:R-:W-:Y:S01]  /*3f70*/  FADD R164, R164, -R127.reuse ;  /* 0x8000007fa4a47221 */ /* 0x100fe20000000000 */
[----:B------:R-:W-:Y:S01]  /*3f80*/  FMUL R152, R152, 1.4426950216293334961 ;  /* 0x3fb8aa3b98987820 */ /* 0x000fe20000400000 */
[----:B------:R-:W-:Y:S01]  /*3f90*/  FMUL R160, R160, 1.4426950216293334961 ;  /* 0x3fb8aa3ba0a07820 */ /* 0x000fe20000400000 */
[----:B------:R-:W-:Y:S01]  /*3fa0*/  FMUL R40, R40, 1.4426950216293334961 ;  /* 0x3fb8aa3b28287820 */ /* 0x000fe20000400000 */
[--C-:B------:R-:W-:Y:S01]  /*3fb0*/  FADD R116, R116, -R127.reuse ;  /* 0x8000007f74747221 */ /* 0x100fe20000000000 */
[----:B------:R-:W-:Y:S01]  /*3fc0*/  FMUL R164, R164, 1.4426950216293334961 ;  /* 0x3fb8aa3ba4a47820 */ /* 0x000fe20000400000 */
[----:B------:R-:W-:Y:S01]  /*3fd0*/  MUFU.EX2 R153, R160 ;  /* 0x000000a000997308 */ /* 0x000fe20000000800 */
[--C-:B------:R-:W-:Y:S01]  /*3fe0*/  FADD R124, R124, -R127.reuse ;  /* 0x8000007f7c7c7221 */ /* 0x100fe20000000000 */
[----:B------:R-:W-:Y:S01]  /*3ff0*/  FMUL R116, R116, 1.4426950216293334961 ;  /* 0x3fb8aa3b74747820 */ /* 0x000fe20000400000 */
[--C-:B------:R-:W-:Y:S01]  /*4000*/  FADD R162, R162, -R127.reuse ;  /* 0x8000007fa2a27221 */ /* 0x100fe20000000000 */
[--C-:B------:R-:W-:Y:S01]  /*4010*/  FADD R16, R16, -R127.reuse ;  /* 0x8000007f10107221 */ /* 0x100fe20000000000 */
[----:B------:R-:W-:Y:S01]  /*4020*/  FMUL R17, R124, 1.4426950216293334961 ;  /* 0x3fb8aa3b7c117820 */ /* 0x000fe20000400000 */
[--C-:B------:R-:W-:Y:S01]  /*4030*/  FADD R158, R158, -R127.reuse ;  /* 0x8000007f9e9e7221 */ /* 0x100fe20000000000 */
[----:B------:R-:W-:Y:S01]  /*4040*/  FMUL R162, R162, 1.4426950216293334961 ;  /* 0x3fb8aa3ba2a27820 */ /* 0x000fe20000400000 */
[----:B------:R-:W1:Y:S01]  /*4050*/  MUFU.EX2 R152, R152 ;  /* 0x0000009800987308 */ /* 0x000e620000000800 */
[--C-:B------:R-:W-:Y:S01]  /*4060*/  FADD R156, R156, -R127.reuse ;  /* 0x8000007f9c9c7221 */ /* 0x100fe20000000000 */
[----:B------:R-:W-:Y:S01]  /*4070*/  FMUL R124, R16, 1.4426950216293334961 ;  /* 0x3fb8aa3b107c7820 */ /* 0x000fe20000400000 */
[----:B------:R-:W-:Y:S01]  /*4080*/  FMUL R158, R158, 1.4426950216293334961 ;  /* 0x3fb8aa3b9e9e7820 */ /* 0x000fe20000400000 */
[--C-:B------:R-:W-:Y:S01]  /*4090*/  FADD R126, R126, -R127.reuse ;  /* 0x8000007f7e7e7221 */ /* 0x100fe20000000000 */
[----:B------:R-:W-:Y:S01]  /*40a0*/  FMUL R156, R156, 1.4426950216293334961 ;  /* 0x3fb8aa3b9c9c7820 */ /* 0x000fe20000400000 */
[--C-:B------:R-:W-:Y:S01]  /*40b0*/  FADD R120, R120, -R127.reuse ;  /* 0x8000007f78787221 */ /* 0x100fe20000000000 */
[--C-:B------:R-:W-:Y:S01]  /*40c0*/  FADD R12, R12, -R127.reuse ;  /* 0x8000007f0c0c7221 */ /* 0x100fe20000000000 */
[----:B------:R-:W2:Y:S01]  /*40d0*/  MUFU.EX2 R40, R40 ;  /* 0x0000002800287308 */ /* 0x000ea20000000800 */
[----:B------:R-:W-:Y:S01]  /*40e0*/  FMUL R126, R126, 1.4426950216293334961 ;  /* 0x3fb8aa3b7e7e7820 */ /* 0x000fe20000400000 */
[----:B------:R-:W-:Y:S01]  /*40f0*/  FMUL R120, R120, 1.4426950216293334961 ;  /* 0x3fb8aa3b78787820 */ /* 0x000fe20000400000 */
[--C-:B------:R-:W-:Y:S01]  /*4100*/  FADD R132, R132, -R127.reuse ;  /* 0x8000007f84847221 */ /* 0x100fe20000000000 */
[----:B------:R-:W-:Y:S01]  /*4110*/  FMUL R12, R12, 1.4426950216293334961 ;  /* 0x3fb8aa3b0c0c7820 */ /* 0x000fe20000400000 */
[----:B------:R-:W-:-:S02]  /*4120*/  FADD R133, R133, -R127 ;  /* 0x8000007f85857221 */ /* 0x000fc40000000000 */
[----:B------:R-:W-:Y:S01]  /*4130*/  FMUL R132, R132, 1.4426950216293334961 ;  /* 0x3fb8aa3b84847820 */ /* 0x000fe20000400000 */
[----:B------:R-:W3:Y:S01]  /*4140*/  MUFU.EX2 R41, R164 ;  /* 0x000000a400297308 */ /* 0x000ee20000000800 */
[----:B-1----:R-:W-:Y:S01]  /*4150*/  FADD R16, RZ, R152 ;  /* 0x00000098ff107221 */ /* 0x002fe20000000000 */
[----:B------:R-:W-:-:S03]  /*4160*/  FMUL R133, R133, 1.4426950216293334961 ;  /* 0x3fb8aa3b85857820 */ /* 0x000fc60000400000 */
[----:B------:R-:W-:Y:S01]  /*4170*/  FADD R157, R153, R16 ;  /* 0x00000010999d7221 */ /* 0x000fe20000000000 */
[----:B------:R-:W-:Y:S02]  /*4180*/  FADD R16, R32, -R127 ;  /* 0x8000007f20107221 */ /* 0x000fe40000000000 */
[----:B------:R-:W1:Y:S02]  /*4190*/  MUFU.EX2 R116, R116 ;  /* 0x0000007400747308 */ /* 0x000e640000000800 */
[----:B------:R-:W-:-:S06]  /*41a0*/  FMUL R16, R16, 1.4426950216293334961 ;  /* 0x3fb8aa3b10107820 */ /* 0x000fcc0000400000 */
[----:B------:R-:W4:Y:S08]  /*41b0*/  MUFU.EX2 R117, R162 ;  /* 0x000000a200757308 */ /* 0x000f300000000800 */
[----:B------:R-:W5:Y:S08]  /*41c0*/  MUFU.EX2 R13, R158 ;  /* 0x0000009e000d7308 */ /* 0x000f700000000800 */
[----:B------:R2:W1:Y:S08]  /*41d0*/  MUFU.EX2 R121, R156 ;  /* 0x0000009c00797308 */ /* 0x0004700000000800 */
[----:B------:R-:W5:Y:S01]  /*41e0*/  MUFU.EX2 R17, R17 ;  /* 0x0000001100117308 */ /* 0x000f620000000800 */
[----:B--2---:R-:W-:-:S04]  /*41f0*/  FADD R156, R40, R157 ;  /* 0x0000009d289c7221 */ /* 0x004fc80000000000 */
[----:B---3--:R-:W-:-:S03]  /*4200*/  FADD R157, R41, R156 ;  /* 0x0000009c299d7221 */ /* 0x008fc60000000000 */
[----:B------:R-:W2:Y:S01]  /*4210*/  MUFU.EX2 R33, R126 ;  /* 0x0000007e00217308 */ /* 0x000ea20000000800 */
[----:B-1----:R-:W-:-:S04]  /*4220*/  FADD R156, R116, R157 ;  /* 0x0000009d749c7221 */ /* 0x002fc80000000000 */
[----:B----4-:R-:W-:-:S03]  /*4230*/  FADD R156, R117, R156 ;  /* 0x0000009c759c7221 */ /* 0x010fc60000000000 */
[----:B------:R-:W1:Y:S01]  /*4240*/  MUFU.EX2 R124, R124 ;  /* 0x0000007c007c7308 */ /* 0x000e620000000800 */
[----:B-----5:R-:W-:-:S04]  /*4250*/  FADD R158, R13, R156 ;  /* 0x0000009c0d9e7221 */ /* 0x020fc80000000000 */
[----:B------:R-:W-:-:S03]  /*4260*/  FADD R158, R121, R158 ;  /* 0x0000009e799e7221 */ /* 0x000fc60000000000 */
[----:B------:R3:W4:Y:S01]  /*4270*/  MUFU.EX2 R32, R120 ;  /* 0x0000007800207308 */ /* 0x0007220000000800 */
[----:B------:R-:W-:-:S04]  /*4280*/  FADD R158, R17, R158 ;  /* 0x0000009e119e7221 */ /* 0x000fc80000000000 */
[----:B--2---:R-:W-:Y:S01]  /*4290*/  FADD R157, R33, R158 ;  /* 0x0000009e219d7221 */ /* 0x004fe20000000000 */
[----:B------:R-:W-:Y:S02]  /*42a0*/  IMAD.MOV.U32 R158, RZ, RZ, 0xf ;  /* 0x0000000fff9e7424 */ /* 0x000fe400078e00ff */
[----:B------:R2:W5:Y:S01]  /*42b0*/  MUFU.EX2 R126, R16 ;  /* 0x00000010007e7308 */ /* 0x0005620000000800 */
[----:B-1----:R-:W-:Y:S01]  /*42c0*/  FADD R157, R124, R157 ;  /* 0x0000009d7c9d7221 */ /* 0x002fe20000000000 */
[----:B---3--:R-:W-:-:S06]  /*42d0*/  IMAD.MOV.U32 R120, RZ, RZ, R13 ;  /* 0x000000ffff787224 */ /* 0x008fcc00078e000d */
[----:B------:R-:W1:Y:S01]  /*42e0*/  MUFU.EX2 R156, R12 ;  /* 0x0000000c009c7308 */ /* 0x000e620000000800 */
[----:B----4-:R-:W-:Y:S01]  /*42f0*/  FADD R157, R32, R157 ;  /* 0x0000009d209d7221 */ /* 0x010fe20000000000 */
[----:B--2---:R-:W-:Y:S02]  /*4300*/  IMAD.MOV.U32 R16, RZ, RZ, R17 ;  /* 0x000000ffff107224 */ /* 0x004fe400078e0011 */
[----:B------:R-:W-:Y:S02]  /*4310*/  IMAD.MOV.U32 R17, RZ, RZ, R33 ;  /* 0x000000ffff117224 */ /* 0x000fe400078e0021 */
[----:B------:R-:W-:Y:S02]  /*4320*/  IMAD.MOV.U32 R13, RZ, RZ, R32 ;  /* 0x000000ffff0d7224 */ /* 0x000fe400078e0020 */
[----:B------:R-:W2:Y:S01]  /*4330*/  MUFU.EX2 R132, R132 ;  /* 0x0000008400847308 */ /* 0x000ea20000000800 */
[----:B-----5:R-:W-:Y:S01]  /*4340*/  FADD R157, R126, R157 ;  /* 0x0000009d7e9d7221 */ /* 0x020fe20000000000 */
[----:B------:R-:W-:-:S06]  /*4350*/  IMAD.MOV.U32 R32, RZ, RZ, R126 ;  /* 0x000000ffff207224 */ /* 0x000fcc00078e007e */
[----:B------:R-:W3:Y:S01]  /*4360*/  MUFU.EX2 R133, R133 ;  /* 0x0000008500857308 */ /* 0x000ee20000000800 */
[----:B-1----:R-:W-:Y:S01]  /*4370*/  FADD R157, R156, R157 ;  /* 0x0000009d9c9d7221 */ /* 0x002fe20000000000 */
[----:B------:R-:W-:-:S03]  /*4380*/  IMAD.MOV.U32 R33, RZ, RZ, R156 ;  /* 0x000000ffff217224 */ /* 0x000fc600078e009c */
[----:B--2---:R-:W-:-:S04]  /*4390*/  FADD R12, R132, R157 ;  /* 0x0000009d840c7221 */ /* 0x004fc80000000000 */
[----:B---3--:R-:W-:-:S05]  /*43a0*/  FADD R12, R133, R12 ;  /* 0x0000000c850c7221 */ /* 0x008fca0000000000 */
[----:B------:R-:W1:Y:S02]  /*43b0*/  SHFL.BFLY PT, R157, R12, 0x2, 0x1f ;  /* 0x0c401f000c9d7f89 */ /* 0x000e6400000e0000 */
[----:B-1----:R-:W-:Y:S01]  /*43c0*/  FADD R157, R12, R157 ;  /* 0x0000009d0c9d7221 */ /* 0x002fe20000000000 */
[----:B------:R-:W-:-:S04]  /*43d0*/  IMAD.MOV.U32 R12, RZ, RZ, R124 ;  /* 0x000000ffff0c7224 */ /* 0x000fc800078e007c */
[----:B------:R1:W2:Y:S03]  /*43e0*/  SHFL.BFLY PT, R158, R157, 0x1, 0x1f ;  /* 0x0c201f009d9e7f89 */ /* 0x0002a600000e0000 */
.L_x_93:
[----:B------:R-:W-:Y:S01]  /*43f0*/  BSSY.RECONVERGENT B1, `(.L_x_56) ;  /* 0x0000037000017945 */ /* 0x000fe20003800200 */
[----:B--2---:R-:W-:-:S03]  /*4400*/  FADD R158, R157, R158 ;  /* 0x0000009e9d9e7221 */ /* 0x004fc60000000000 */
[----:B------:R-:W-:Y:S05]  /*4410*/  @!P0 BRA `(.L_x_57) ;  /* 0x0000000000d08947 */ /* 0x000fea0003800000 */
[----:B------:R-:W-:-:S04]  /*4420*/  FADD R125, R218, -R125 ;  /* 0x8000007dda7d7221 */ /* 0x000fc80000000000 */
[----:B------:R-:W-:-:S06]  /*4430*/  FMUL R125, R125, 1.4426950216293334961 ;  /* 0x3fb8aa3b7d7d7820 */ /* 0x000fcc0000400000 */
[----:B------:R-:W2:Y:S02]  /*4440*/  MUFU.EX2 R125, R125 ;  /* 0x0000007d007d7308 */ /* 0x000ea40000000800 */
[-C--:B--2---:R-:W-:Y:S01]  /*4450*/  FFMA R158, R219, R125.reuse, R158 ;  /* 0x0000007ddb9e7223 */ /* 0x084fe2000000009e */
[-C--:B------:R-:W-:Y:S01]  /*4460*/  FMUL R37, R37, R125.reuse ;  /* 0x0000007d25257220 */ /* 0x080fe20000400000 */
        /* <DEDUP_REMOVED lines=46> */
[----:B------:R-:W-:-:S07]  /*4750*/  FMUL R49, R49, R125 ;  /* 0x0000007d31317220 */ /* 0x000fce0000400000 */
.L_x_57:
[----:B------:R-:W-:Y:S05]  /*4760*/  BSYNC.RECONVERGENT B1 ;  /* 0x0000000000017941 */ /* 0x000fea0003800200 */
.L_x_56:
[----:B------:R-:W-:Y:S02]  /*4770*/  IMAD.MOV.U32 R218, RZ, RZ, R127 ;  /* 0x000000ffffda7224 */ /* 0x000fe400078e007f */
[----:B------:R-:W-:-:S07]  /*4780*/  IMAD.MOV.U32 R219, RZ, RZ, R158 ;  /* 0x000000ffffdb7224 */ /* 0x000fce00078e009e */
.L_x_54:
[----:B------:R-:W-:Y:S05]  /*4790*/  BSYNC B0 ;  /* 0x0000000000007941 */ /* 0x000fea0003800000 */
.L_x_53:
[----:B------:R-:W-:-:S04]  /*47a0*/  IMAD.U32 R125, R7, -0x80000000, RZ ;  /* 0x80000000077d7824 */ /* 0x000fc800078e00ff */
[----:B------:R-:W2:Y:S02]  /*47b0*/  SYNCS.PHASECHK.TRANS64.TRYWAIT P0, [R2+URZ+0x10], R125 ;  /* 0x0000107d020075a7 */ /* 0x000ea400080011ff */
[----:B--2---:R-:W-:Y:S05]  /*47c0*/  @P0 BRA `(.L_x_58) ;  /* 0x0000000000080947 */ /* 0x004fea0003800000 */
[----:B------:R-:W2:Y:S02]  /*47d0*/  SYNCS.PHASECHK.TRANS64.TRYWAIT P0, [R2+URZ+0x10], R125 ;  /* 0x0000107d020075a7 */ /* 0x000ea400080011ff */
[----:B--2---:R-:W-:Y:S05]  /*47e0*/  @!P0 BRA `(.L_x_59) ;  /* 0x0000002800a88947 */ /* 0x004fea0003800000 */
.L_x_58:
[----:B------:R-:W-:Y:S01]  /*47f0*/  IMAD R124, R0, 0x80, R0 ;  /* 0x00000080007c7824 */ /* 0x000fe200078e0200 */
[----:B------:R-:W-:Y:S05]  /*4800*/  WARPSYNC.ALL ;  /* 0x0000000000007948 */ /* 0x000fea0003800000 */
[----:B------:R-:W-:Y:S01]  /*4810*/  NOP ;  /* 0x0000000000007918 */ /* 0x000fe20000000000 */
[----:B--2---:R-:W-:Y:S01]  /*4820*/  LOP3.LUT R125, R124, 0x790, RZ, 0xc0, !PT ;  /* 0x000007907c7d7812 */ /* 0x004fe200078ec0ff */
[----:B------:R-:W-:Y:S01]  /*4830*/  VIADD R217, R217, 0x1 ;  /* 0x00000001d9d97836 */ /* 0x000fe20000000000 */
[----:B------:R-:W-:Y:S02]  /*4840*/  F2FP.BF16.F32.PACK_AB R152, R153, R152 ;  /* 0x000000989998723e */ /* 0x000fe400000010ff */
[----:B------:R-:W-:Y:S01]  /*4850*/  F2FP.BF16.F32.PACK_AB R153, R155, R154 ;  /* 0x0000009a9b99723e */ /* 0x000fe200000010ff */
[----:B------:R-:W-:Y:S01]  /*4860*/  IMAD.IADD R160, R2, 0x1, R125 ;  /* 0x0000000102a07824 */ /* 0x000fe200078e027d */
[----:B------:R-:W-:-:S02]  /*4870*/  F2FP.BF16.F32.PACK_AB R154, R41, R40 ;  /* 0x00000028299a723e */ /* 0x000fc400000010ff */
[----:B------:R-:W-:Y:S01]  /*4880*/  F2FP.BF16.F32.PACK_AB R155, R43, R42 ;  /* 0x0000002a2b9b723e */ /* 0x000fe200000010ff */
[C---:B------:R-:W-:Y:S01]  /*4890*/  VIADD R223, R160.reuse, 0x7880 ;  /* 0x00007880a0df7836 */ /* 0x040fe20000000000 */
[----:B------:R-:W-:Y:S01]  /*48a0*/  F2FP.BF16.F32.PACK_AB R116, R117, R116 ;  /* 0x000000747574723e */ /* 0x000fe200000010ff */
[C---:B------:R-:W-:Y:S01]  /*48b0*/  VIADD R221, R160.reuse, 0x78a0 ;  /* 0x000078a0a0dd7836 */ /* 0x040fe20000000000 */
[----:B------:R-:W-:Y:S01]  /*48c0*/  F2FP.BF16.F32.PACK_AB R117, R119, R118 ;  /* 0x000000767775723e */ /* 0x000fe200000010ff */
[C---:B------:R-:W-:Y:S01]  /*48d0*/  VIADD R222, R160.reuse, 0x78c0 ;  /* 0x000078c0a0de7836 */ /* 0x040fe20000000000 */
[----:B------:R-:W-:Y:S01]  /*48e0*/  SHF.R.U32.HI R124, RZ, 0x3, R223 ;  /* 0x00000003ff7c7819 */ /* 0x000fe200000116df */
[----:B------:R-:W-:Y:S01]  /*48f0*/  VIADD R160, R160, 0x78e0 ;  /* 0x000078e0a0a07836 */ /* 0x000fe20000000000 */
[----:B------:R-:W-:Y:S02]  /*4900*/  F2FP.BF16.F32.PACK_AB R118, R121, R120 ;  /* 0x000000787976723e */ /* 0x000fe400000010ff */
[----:B------:R-:W-:-:S02]  /*4910*/  LOP3.LUT R223, R223, 0x70, R124, 0x78, !PT ;  /* 0x00000070dfdf7812 */ /* 0x000fc400078e787c */
[----:B------:R-:W-:Y:S02]  /*4920*/  SHF.R.U32.HI R124, RZ, 0x3, R221 ;  /* 0x00000003ff7c7819 */ /* 0x000fe400000116dd */
[----:B------:R-:W-:Y:S01]  /*4930*/  SHF.R.U32.HI R161, RZ, 0x3, R222 ;  /* 0x00000003ffa17819 */ /* 0x000fe200000116de */
[----:B-1----:R-:W1:Y:S01]  /*4940*/  LDSM.16.MT88.4 R156, [R223] ;  /* 0x00000000df9c783b */ /* 0x002e620000004200 */
[----:B------:R-:W-:Y:S02]  /*4950*/  LOP3.LUT R221, R221, 0x70, R124, 0x78, !PT ;  /* 0x00000070dddd7812 */ /* 0x000fe400078e787c */
[----:B------:R-:W-:Y:S01]  /*4960*/  LOP3.LUT R222, R222, 0x70, R161, 0x78, !PT ;  /* 0x00000070dede7812 */ /* 0x000fe200078e78a1 */
[----:B------:R-:W-:Y:S01]  /*4970*/  LDSM.16.MT88.4 R200, [R223+0x2000] ;  /* 0x00200000dfc8783b */ /* 0x000fe20000004200 */
[----:B------:R-:W-:Y:S02]  /*4980*/  SHF.R.U32.HI R161, RZ, 0x3, R160 ;  /* 0x00000003ffa17819 */ /* 0x000fe400000116a0 */
[----:B------:R-:W-:Y:S01]  /*4990*/  F2FP.BF16.F32.PACK_AB R119, R123, R122 ;  /* 0x0000007a7b77723e */ /* 0x000fe200000010ff */
[----:B------:R-:W2:Y:S01]  /*49a0*/  LDSM.16.MT88.4 R124, [R221] ;  /* 0x00000000dd7c783b */ /* 0x000ea20000004200 */
[----:B------:R-:W-:-:S02]  /*49b0*/  LOP3.LUT R220, R160, 0x70, R161, 0x78, !PT ;  /* 0x00000070a0dc7812 */ /* 0x000fc400078e78a1 */
[----:B------:R-:W-:Y:S01]  /*49c0*/  F2FP.BF16.F32.PACK_AB R16, R17, R16 ;  /* 0x000000101110723e */ /* 0x000fe200000010ff */
[----:B------:R-:W3:Y:S01]  /*49d0*/  LDSM.16.MT88.4 R176, [R222] ;  /* 0x00000000deb0783b */ /* 0x000ee20000004200 */
[----:B------:R-:W-:Y:S02]  /*49e0*/  F2FP.BF16.F32.PACK_AB R17, R19, R18 ;  /* 0x000000121311723e */ /* 0x000fe400000010ff */
[----:B------:R-:W-:Y:S01]  /*49f0*/  F2FP.BF16.F32.PACK_AB R18, R13, R12 ;  /* 0x0000000c0d12723e */ /* 0x000fe200000010ff */
[----:B------:R-:W4:Y:S01]  /*4a00*/  LDSM.16.MT88.4 R40, [R220+0x2000] ;  /* 0x00200000dc28783b */ /* 0x000f220000004200 */
[----:B------:R-:W-:Y:S02]  /*4a10*/  F2FP.BF16.F32.PACK_AB R19, R15, R14 ;  /* 0x0000000e0f13723e */ /* 0x000fe400000010ff */
[----:B------:R-:W-:Y:S01]  /*4a20*/  F2FP.BF16.F32.PACK_AB R32, R33, R32 ;  /* 0x000000202120723e */ /* 0x000fe200000010ff */
[----:B------:R-:W-:Y:S01]  /*4a30*/  LDSM.16.MT88.4 R164, [R222+0x2000] ;  /* 0x00200000dea4783b */ /* 0x000fe20000004200 */
[----:B------:R-:W-:-:S02]  /*4a40*/  F2FP.BF16.F32.PACK_AB R33, R35, R34 ;  /* 0x000000222321723e */ /* 0x000fc400000010ff */
[----:B------:R-:W-:Y:S01]  /*4a50*/  F2FP.BF16.F32.PACK_AB R34, R133, R132 ;  /* 0x000000848522723e */ /* 0x000fe200000010ff */
[----:B------:R-:W-:Y:S01]  /*4a60*/  LDSM.16.MT88.4 R188, [R221+0x2000] ;  /* 0x00200000ddbc783b */ /* 0x000fe20000004200 */
[----:B------:R-:W-:Y:S02]  /*4a70*/  F2FP.BF16.F32.PACK_AB R35, R135, R134 ;  /* 0x000000868723723e */ /* 0x000fe400000010ff */
[----:B------:R-:W-:Y:S01]  /*4a80*/  PLOP3.LUT P0, PT, PT, PT, PT, 0x80, 0x8 ;  /* 0x000000000008781c */ /* 0x000fe20003f0f070 */
[----:B------:R-:W-:Y:S01]  /*4a90*/  LDSM.16.MT88.4 R212, [R220] ;  /* 0x00000000dcd4783b */ /* 0x000fe20000004200 */
[----:B------:R-:W-:-:S03]  /*4aa0*/  LOP3.LUT R7, R7, 0x1, RZ, 0x3c, !PT ;  /* 0x0000000107077812 */ /* 0x000fc600078e3cff */
[----:B------:R-:W-:Y:S04]  /*4ab0*/  LDSM.16.MT88.4 R160, [R221+0x4000] ;  /* 0x00400000dda0783b */ /* 0x000fe80000004200 */
[----:B------:R-:W-:Y:S01]  /*4ac0*/  LDSM.16.MT88.4 R120, [R221+0x2800] ;  /* 0x00280000dd78783b */ /* 0x000fe20000004200 */
[C---:B-1----:R-:W-:Y:S03]  /*4ad0*/  HMMA.16816.F32.BF16 R36, R152.reuse, R156, R36 ;  /* 0x0000009c9824723c */ /* 0x042fe60000041824 */
[----:B------:R-:W-:Y:S04]  /*4ae0*/  LDSM.16.MT88.4 R12, [R222+0x3000] ;  /* 0x00300000de0c783b */ /* 0x000fe80000004200 */
[----:B------:R-:W-:Y:S01]  /*4af0*/  LDSM.16.MT88.4 R132, [R221+0x1800] ;  /* 0x00180000dd84783b */ /* 0x000fe20000004200 */
[C---:B--2---:R-:W-:Y:S08]  /*4b00*/  HMMA.16816.F32.BF16 R24, R152.reuse, R124, R24 ;  /* 0x0000007c9818723c */ /* 0x044ff00000041818 */
[C---:B------:R-:W-:Y:S01]  /*4b10*/  HMMA.16816.F32.BF16 R136, R152.reuse, R126, R136 ;  /* 0x0000007e9888723c */ /* 0x040fe20000041888 */
[----:B------:R-:W1:Y:S07]  /*4b20*/  LDSM.16.MT88.4 R124, [R223+0x4000] ;  /* 0x00400000df7c783b */ /* 0x000e6e0000004200 */
[C---:B------:R-:W-:Y:S01]  /*4b30*/  HMMA.16816.F32.BF16 R128, R152.reuse, R158, R128 ;  /* 0x0000009e9880723c */ /* 0x040fe20000041880 */
[----:B------:R-:W-:Y:S07]  /*4b40*/  LDSM.16.MT88.4 R156, [R222+0x4000] ;  /* 0x00400000de9c783b */ /* 0x000fee0000004200 */
[C---:B---3--:R-:W-:Y:S08]  /*4b50*/  HMMA.16816.F32.BF16 R112, R152.reuse, R176, R112 ;  /* 0x000000b09870723c */ /* 0x048ff00000041870 */
[C---:B------:R-:W-:Y:S01]  /*4b60*/  HMMA.16816.F32.BF16 R172, R152.reuse, R178, R172 ;  /* 0x000000b298ac723c */ /* 0x040fe200000418ac */
[----:B------:R-:W-:Y:S07]  /*4b70*/  LDSM.16.MT88.4 R176, [R220+0x4000] ;  /* 0x00400000dcb0783b */ /* 0x000fee0000004200 */
[C---:B----4-:R-:W-:Y:S08]  /*4b80*/  HMMA.16816.F32.BF16 R148, R152.reuse, R40, R148 ;  /* 0x000000289894723c */ /* 0x050ff00000041894 */
[C---:B------:R-:W-:Y:S01]  /*4b90*/  HMMA.16816.F32.BF16 R144, R152.reuse, R42, R144 ;  /* 0x0000002a9890723c */ /* 0x040fe20000041890 */
[----:B------:R-:W-:Y:S07]  /*4ba0*/  LDSM.16.MT88.4 R40, [R221+0x800] ;  /* 0x00080000dd28783b */ /* 0x000fee0000004200 */
[C---:B-1----:R-:W-:Y:S08]  /*4bb0*/  HMMA.16816.F32.BF16 R108, R152.reuse, R124, R108 ;  /* 0x0000007c986c723c */ /* 0x042ff0000004186c */
[C---:B------:R-:W-:Y:S01]  /*4bc0*/  HMMA.16816.F32.BF16 R124, R152.reuse, R126, R140 ;  /* 0x0000007e987c723c */ /* 0x040fe2000004188c */
[----:B------:R-:W1:Y:S07]  /*4bd0*/  LDSM.16.MT88.4 R140, [R222+0x800] ;  /* 0x00080000de8c783b */ /* 0x000e6e0000004200 */
[C---:B------:R-:W-:Y:S08]  /*4be0*/  HMMA.16816.F32.BF16 R168, R152.reuse, R164, R168 ;  /* 0x000000a498a8723c */ /* 0x040ff000000418a8 */
[C---:B------:R-:W-:Y:S01]  /*4bf0*/  HMMA.16816.F32.BF16 R20, R152.reuse, R166, R20 ;  /* 0x000000a69814723c */ /* 0x040fe20000041814 */
[----:B------:R-:W2:Y:S07]  /*4c00*/  LDSM.16.MT88.4 R164, [R223+0x800] ;  /* 0x00080000dfa4783b */ /* 0x000eae0000004200 */
[C---:B------:R-:W-:Y:S08]  /*4c10*/  HMMA.16816.F32.BF16 R192, R152.reuse, R188, R192 ;  /* 0x000000bc98c0723c */ /* 0x040ff000000418c0 */
[C---:B------:R-:W-:Y:S01]  /*4c20*/  HMMA.16816.F32.BF16 R184, R152.reuse, R190, R184 ;  /* 0x000000be98b8723c */ /* 0x040fe200000418b8 */
[----:B------:R-:W-:Y:S07]  /*4c30*/  LDSM.16.MT88.4 R188, [R223+0x4800] ;  /* 0x00480000dfbc783b */ /* 0x000fee0000004200 */
[----:B------:R-:W-:Y:S08]  /*4c40*/  HMMA.16816.F32.BF16 R180, R152, R212, R180 ;  /* 0x000000d498b4723c */ /* 0x000ff000000418b4 */
[C---:B-1----:R-:W-:Y:S08]  /*4c50*/  HMMA.16816.F32.BF16 R112, R116.reuse, R140, R112 ;  /* 0x0000008c7470723c */ /* 0x042ff00000041870 */
[----:B------:R-:W-:Y:S01]  /*4c60*/  HMMA.16816.F32.BF16 R172, R116, R142, R172 ;  /* 0x0000008e74ac723c */ /* 0x000fe200000418ac */
[----:B------:R-:W1:Y:S07]  /*4c70*/  LDSM.16.MT88.4 R140, [R220+0x4800] ;  /* 0x00480000dc8c783b */ /* 0x000e6e0000004200 */
[C---:B------:R-:W-:Y:S08]  /*4c80*/  HMMA.16816.F32.BF16 R208, R152.reuse, R214, R208 ;  /* 0x000000d698d0723c */ /* 0x040ff000000418d0 */
[C---:B------:R-:W-:Y:S08]  /*4c90*/  HMMA.16816.F32.BF16 R204, R152.reuse, R200, R204 ;  /* 0x000000c898cc723c */ /* 0x040ff000000418cc */
[C---:B------:R-:W-:Y:S08]  /*4ca0*/  HMMA.16816.F32.BF16 R196, R152.reuse, R202, R196 ;  /* 0x000000ca98c4723c */ /* 0x040ff000000418c4 */
[C---:B------:R-:W-:Y:S08]  /*4cb0*/  HMMA.16816.F32.BF16 R52, R152.reuse, R160, R52 ;  /* 0x000000a09834723c */ /* 0x040ff00000041834 */
[C---:B------:R-:W-:Y:S01]  /*4cc0*/  HMMA.16816.F32.BF16 R28, R152.reuse, R162, R28 ;  /* 0x000000a2981c723c */ /* 0x040fe2000004181c */
[----:B------:R-:W-:Y:S07]  /*4cd0*/  LDSM.16.MT88.4 R160, [R222+0x2800] ;  /* 0x00280000dea0783b */ /* 0x000fee0000004200 */
[C---:B------:R-:W-:Y:S08]  /*4ce0*/  HMMA.16816.F32.BF16 R104, R152.reuse, R156, R104 ;  /* 0x0000009c9868723c */ /* 0x040ff00000041868 */
[C---:B------:R-:W-:Y:S01]  /*4cf0*/  HMMA.16816.F32.BF16 R44, R152.reuse, R158, R44 ;  /* 0x0000009e982c723c */ /* 0x040fe2000004182c */
[----:B------:R-:W3:Y:S07]  /*4d00*/  LDSM.16.MT88.4 R156, [R220+0x800] ;  /* 0x00080000dc9c783b */ /* 0x000eee0000004200 */
[C---:B------:R-:W-:Y:S08]  /*4d10*/  HMMA.16816.F32.BF16 R8, R152.reuse, R176, R8 ;  /* 0x000000b09808723c */ /* 0x040ff00000041808 */
[----:B------:R-:W-:Y:S01]  /*4d20*/  HMMA.16816.F32.BF16 R48, R152, R178, R48 ;  /* 0x000000b29830723c */ /* 0x000fe20000041830 */
[----:B------:R-:W4:Y:S04]  /*4d30*/  LDSM.16.MT88.4 R152, [R223+0x2800] ;  /* 0x00280000df98783b */ /* 0x000f280000004200 */
[----:B------:R-:W-:Y:S03]  /*4d40*/  LDSM.16.MT88.4 R176, [R221+0x4800] ;  /* 0x00480000ddb0783b */ /* 0x000fe60000004200 */
[C---:B------:R-:W-:Y:S08]  /*4d50*/  HMMA.16816.F32.BF16 R24, R116.reuse, R40, R24 ;  /* 0x000000287418723c */ /* 0x040ff00000041818 */
[C---:B------:R-:W-:Y:S01]  /*4d60*/  HMMA.16816.F32.BF16 R136, R116.reuse, R42, R136 ;  /* 0x0000002a7488723c */ /* 0x040fe20000041888 */
[----:B------:R-:W5:Y:S07]  /*4d70*/  LDSM.16.MT88.4 R40, [R222+0x4800] ;  /* 0x00480000de28783b */ /* 0x000f6e0000004200 */
[C---:B------:R-:W-:Y:S08]  /*4d80*/  HMMA.16816.F32.BF16 R192, R116.reuse, R120, R192 ;  /* 0x0000007874c0723c */ /* 0x040ff000000418c0 */
[C---:B------:R-:W-:Y:S01]  /*4d90*/  HMMA.16816.F32.BF16 R184, R116.reuse, R122, R184 ;  /* 0x0000007a74b8723c */ /* 0x040fe200000418b8 */
[----:B------:R-:W4:Y:S07]  /*4da0*/  LDSM.16.MT88.4 R120, [R223+0x1000] ;  /* 0x00100000df78783b */ /* 0x000f2e0000004200 */
[C---:B--2---:R-:W-:Y:S08]  /*4db0*/  HMMA.16816.F32.BF16 R36, R116.reuse, R164, R36 ;  /* 0x000000a47424723c */ /* 0x044ff00000041824 */
[C---:B------:R-:W-:Y:S01]  /*4dc0*/  HMMA.16816.F32.BF16 R128, R116.reuse, R166, R128 ;  /* 0x000000a67480723c */ /* 0x040fe20000041880 */
[----:B------:R-:W2:Y:S07]  /*4dd0*/  LDSM.16.MT88.4 R164, [R220+0x2800] ;  /* 0x00280000dca4783b */ /* 0x000eae0000004200 */
[C---:B-1----:R-:W-:Y:S08]  /*4de0*/  HMMA.16816.F32.BF16 R8, R116.reuse, R140, R8 ;  /* 0x0000008c7408723c */ /* 0x042ff00000041808 */
[C---:B------:R-:W-:Y:S01]  /*4df0*/  HMMA.16816.F32.BF16 R48, R116.reuse, R142, R48 ;  /* 0x0000008e7430723c */ /* 0x040fe20000041830 */
[----:B------:R-:W1:Y:S07]  /*4e00*/  LDSM.16.MT88.4 R140, [R221+0x3000] ;  /* 0x00300000dd8c783b */ /* 0x000e6e0000004200 */
[C---:B---3--:R-:W-:Y:S08]  /*4e10*/  HMMA.16816.F32.BF16 R180, R116.reuse, R156, R180 ;  /* 0x0000009c74b4723c */ /* 0x048ff000000418b4 */
[C---:B------:R-:W-:Y:S01]  /*4e20*/  HMMA.16816.F32.BF16 R208, R116.reuse, R158, R208 ;  /* 0x0000009e74d0723c */ /* 0x040fe200000418d0 */
[----:B------:R-:W-:Y:S07]  /*4e30*/  LDSM.16.MT88.4 R156, [R222+0x1000] ;  /* 0x00100000de9c783b */ /* 0x000fee0000004200 */
[C---:B----4-:R-:W-:Y:S08]  /*4e40*/  HMMA.16816.F32.BF16 R204, R116.reuse, R152, R204 ;  /* 0x0000009874cc723c */ /* 0x050ff000000418cc */
[C---:B------:R-:W-:Y:S01]  /*4e50*/  HMMA.16816.F32.BF16 R196, R116.reuse, R154, R196 ;  /* 0x0000009a74c4723c */ /* 0x040fe200000418c4 */
[----:B------:R-:W3:Y:S07]  /*4e60*/  LDSM.16.MT88.4 R152, [R221+0x1000] ;  /* 0x00100000dd98783b */ /* 0x000eee0000004200 */
[C---:B-----5:R-:W-:Y:S08]  /*4e70*/  HMMA.16816.F32.BF16 R104, R116.reuse, R40, R104 ;  /* 0x000000287468723c */ /* 0x060ff00000041868 */
[----:B------:R-:W-:Y:S01]  /*4e80*/  HMMA.16816.F32.BF16 R44, R116, R42, R44 ;  /* 0x0000002a742c723c */ /* 0x000fe2000004182c */
[----:B------:R-:W4:Y:S07]  /*4e90*/  LDSM.16.MT88.4 R40, [R220+0x1000] ;  /* 0x00100000dc28783b */ /* 0x000f2e0000004200 */
[C---:B------:R-:W-:Y:S08]  /*4ea0*/  HMMA.16816.F32.BF16 R36, R16.reuse, R120, R36 ;  /* 0x000000781024723c */ /* 0x040ff00000041824 */
[----:B------:R-:W-:Y:S01]  /*4eb0*/  HMMA.16816.F32.BF16 R128, R16, R122, R128 ;  /* 0x0000007a1080723c */ /* 0x000fe20000041880 */
[----:B------:R-:W5:Y:S07]  /*4ec0*/  LDSM.16.MT88.4 R120, [R223+0x5000] ;  /* 0x00500000df78783b */ /* 0x000f6e0000004200 */
[C---:B------:R-:W-:Y:S08]  /*4ed0*/  HMMA.16816.F32.BF16 R168, R116.reuse, R160, R168 ;  /* 0x000000a074a8723c */ /* 0x040ff000000418a8 */
[C---:B------:R-:W-:Y:S01]  /*4ee0*/  HMMA.16816.F32.BF16 R20, R116.reuse, R162, R20 ;  /* 0x000000a27414723c */ /* 0x040fe20000041814 */
[----:B------:R-:W-:Y:S07]  /*4ef0*/  LDSM.16.MT88.4 R160, [R220+0x5000] ;  /* 0x00500000dca0783b */ /* 0x000fee0000004200 */
[C---:B--2---:R-:W-:Y:S08]  /*4f00*/  HMMA.16816.F32.BF16 R148, R116.reuse, R164, R148 ;  /* 0x000000a47494723c */ /* 0x044ff00000041894 */
[C---:B------:R-:W-:Y:S01]  /*4f10*/  HMMA.16816.F32.BF16 R144, R116.reuse, R166, R144 ;  /* 0x000000a67490723c */ /* 0x040fe20000041890 */
[----:B------:R-:W-:Y:S07]  /*4f20*/  LDSM.16.MT88.4 R164, [R223+0x3000] ;  /* 0x00300000dfa4783b */ /* 0x000fee0000004200 */
[C---:B------:R-:W-:Y:S08]  /*4f30*/  HMMA.16816.F32.BF16 R108, R116.reuse, R188, R108 ;  /* 0x000000bc746c723c */ /* 0x040ff0000004186c */
[C---:B------:R-:W-:Y:S08]  /*4f40*/  HMMA.16816.F32.BF16 R124, R116.reuse, R190, R124 ;  /* 0x000000be747c723c */ /* 0x040ff0000004187c */
[C---:B------:R-:W-:Y:S08]  /*4f50*/  HMMA.16816.F32.BF16 R52, R116.reuse, R176, R52 ;  /* 0x000000b07434723c */ /* 0x040ff00000041834 */
[----:B------:R-:W-:Y:S01]  /*4f60*/  HMMA.16816.F32.BF16 R28, R116, R178, R28 ;  /* 0x000000b2741c723c */ /* 0x000fe2000004181c */
[----:B------:R-:W2:Y:S07]  /*4f70*/  LDSM.16.MT88.4 R116, [R220+0x3000] ;  /* 0x00300000dc74783b */ /* 0x000eae0000004200 */
[C---:B------:R-:W-:Y:S08]  /*4f80*/  HMMA.16816.F32.BF16 R168, R16.reuse, R12, R168 ;  /* 0x0000000c10a8723c */ /* 0x040ff000000418a8 */
[C---:B------:R-:W-:Y:S01]  /*4f90*/  HMMA.16816.F32.BF16 R20, R16.reuse, R14, R20 ;  /* 0x0000000e1014723c */ /* 0x040fe20000041814 */
[----:B------:R-:W2:Y:S07]  /*4fa0*/  LDSM.16.MT88.4 R12, [R223+0x1800] ;  /* 0x00180000df0c783b */ /* 0x000eae0000004200 */
[C---:B-1----:R-:W-:Y:S08]  /*4fb0*/  HMMA.16816.F32.BF16 R192, R16.reuse, R140, R192 ;  /* 0x0000008c10c0723c */ /* 0x042ff000000418c0 */
[C---:B------:R-:W-:Y:S01]  /*4fc0*/  HMMA.16816.F32.BF16 R184, R16.reuse, R142, R184 ;  /* 0x0000008e10b8723c */ /* 0x040fe200000418b8 */
[----:B------:R-:W1:Y:S07]  /*4fd0*/  LDSM.16.MT88.4 R140, [R223+0x5800] ;  /* 0x00580000df8c783b */ /* 0x000e6e0000004200 */
[C---:B---3--:R-:W-:Y:S08]  /*4fe0*/  HMMA.16816.F32.BF16 R24, R16.reuse, R152, R24 ;  /* 0x000000981018723c */ /* 0x048ff00000041818 */
[C---:B------:R-:W-:Y:S01]  /*4ff0*/  HMMA.16816.F32.BF16 R136, R16.reuse, R154, R136 ;  /* 0x0000009a1088723c */ /* 0x040fe20000041888 */
[----:B------:R-:W3:Y:S07]  /*5000*/  LDSM.16.MT88.4 R152, [R221+0x5000] ;  /* 0x00500000dd98783b */ /* 0x000eee0000004200 */
[C---:B------:R-:W-:Y:S08]  /*5010*/  HMMA.16816.F32.BF16 R112, R16.reuse, R156, R112 ;  /* 0x0000009c1070723c */ /* 0x040ff00000041870 */
[C---:B------:R-:W-:Y:S01]  /*5020*/  HMMA.16816.F32.BF16 R172, R16.reuse, R158, R172 ;  /* 0x0000009e10ac723c */ /* 0x040fe200000418ac */
[----:B------:R-:W1:Y:S07]  /*5030*/  LDSM.16.MT88.4 R156, [R222+0x5000] ;  /* 0x00500000de9c783b */ /* 0x000e6e0000004200 */
[C---:B----4-:R-:W-:Y:S08]  /*5040*/  HMMA.16816.F32.BF16 R180, R16.reuse, R40, R180 ;  /* 0x0000002810b4723c */ /* 0x050ff000000418b4 */
[C---:B------:R-:W-:Y:S01]  /*5050*/  HMMA.16816.F32.BF16 R208, R16.reuse, R42, R208 ;  /* 0x0000002a10d0723c */ /* 0x040fe200000418d0 */
[----:B------:R-:W4:Y:S07]  /*5060*/  LDSM.16.MT88.4 R40, [R223+0x3800] ;  /* 0x00380000df28783b */ /* 0x000f2e0000004200 */
[C---:B-----5:R-:W-:Y:S08]  /*5070*/  HMMA.16816.F32.BF16 R108, R16.reuse, R120, R108 ;  /* 0x00000078106c723c */ /* 0x060ff0000004186c */
[C---:B------:R-:W-:Y:S01]  /*5080*/  HMMA.16816.F32.BF16 R124, R16.reuse, R122, R124 ;  /* 0x0000007a107c723c */ /* 0x040fe2000004187c */
[----:B------:R-:W5:Y:S07]  /*5090*/  LDSM.16.MT88.4 R120, [R222+0x1800] ;  /* 0x00180000de78783b */ /* 0x000f6e0000004200 */
[C---:B--2---:R-:W-:Y:S08]  /*50a0*/  HMMA.16816.F32.BF16 R148, R16.reuse, R116, R148 ;  /* 0x000000741094723c */ /* 0x044ff00000041894 */
[C---:B------:R-:W-:Y:S01]  /*50b0*/  HMMA.16816.F32.BF16 R144, R16.reuse, R118, R144 ;  /* 0x000000761090723c */ /* 0x040fe20000041890 */
[----:B------:R-:W2:Y:S07]  /*50c0*/  LDSM.16.MT88.4 R116, [R222+0x3800] ;  /* 0x00380000de74783b */ /* 0x000eae0000004200 */
[C---:B------:R-:W-:Y:S08]  /*50d0*/  HMMA.16816.F32.BF16 R204, R16.reuse, R164, R204 ;  /* 0x000000a410cc723c */ /* 0x040ff000000418cc */
[----:B------:R-:W-:Y:S08]  /*50e0*/  HMMA.16816.F32.BF16 R196, R16, R166, R196 ;  /* 0x000000a610c4723c */ /* 0x000ff000000418c4 */
[C---:B------:R-:W-:Y:S08]  /*50f0*/  HMMA.16816.F32.BF16 R36, R32.reuse, R12, R36 ;  /* 0x0000000c2024723c */ /* 0x040ff00000041824 */
[C---:B------:R-:W-:Y:S01]  /*5100*/  HMMA.16816.F32.BF16 R128, R32.reuse, R14, R128 ;  /* 0x0000000e2080723c */ /* 0x040fe20000041880 */
[----:B------:R-:W2:Y:S07]  /*5110*/  LDSM.16.MT88.4 R12, [R221+0x3800] ;  /* 0x00380000dd0c783b */ /* 0x000eae0000004200 */
[----:B-1----:R-:W-:Y:S08]  /*5120*/  HMMA.16816.F32.BF16 R108, R32, R140, R108 ;  /* 0x0000008c206c723c */ /* 0x002ff0000004186c */
[C---:B---3--:R-:W-:Y:S08]  /*5130*/  HMMA.16816.F32.BF16 R52, R16.reuse, R152, R52 ;  /* 0x000000981034723c */ /* 0x048ff00000041834 */
[C---:B------:R-:W-:Y:S01]  /*5140*/  HMMA.16816.F32.BF16 R28, R16.reuse, R154, R28 ;  /* 0x0000009a101c723c */ /* 0x040fe2000004181c */
[----:B------:R-:W1:Y:S07]  /*5150*/  LDSM.16.MT88.4 R152, [R222+0x5800] ;  /* 0x00580000de98783b */ /* 0x000e6e0000004200 */
[C---:B------:R-:W-:Y:S08]  /*5160*/  HMMA.16816.F32.BF16 R104, R16.reuse, R156, R104 ;  /* 0x0000009c1068723c */ /* 0x040ff00000041868 */
[C---:B------:R-:W-:Y:S08]  /*5170*/  HMMA.16816.F32.BF16 R44, R16.reuse, R158, R44 ;  /* 0x0000009e102c723c */ /* 0x040ff0000004182c */
[C---:B------:R-:W-:Y:S08]  /*5180*/  HMMA.16816.F32.BF16 R8, R16.reuse, R160, R8 ;  /* 0x000000a01008723c */ /* 0x040ff00000041808 */
[----:B------:R-:W-:Y:S01]  /*5190*/  HMMA.16816.F32.BF16 R48, R16, R162, R48 ;  /* 0x000000a21030723c */ /* 0x000fe20000041830 */
[----:B------:R-:W3:Y:S07]  /*51a0*/  LDSM.16.MT88.4 R16, [R221+0x5800] ;  /* 0x00580000dd10783b */ /* 0x000eee0000004200 */
[C---:B----4-:R-:W-:Y:S08]  /*51b0*/  HMMA.16816.F32.BF16 R204, R32.reuse, R40, R204 ;  /* 0x0000002820cc723c */ /* 0x050ff000000418cc */
[C---:B------:R-:W-:Y:S01]  /*51c0*/  HMMA.16816.F32.BF16 R196, R32.reuse, R42, R196 ;  /* 0x0000002a20c4723c */ /* 0x040fe200000418c4 */
[----:B------:R-:W-:Y:S07]  /*51d0*/  LDSM.16.MT88.4 R40, [R220+0x5800] ;  /* 0x00580000dc28783b */ /* 0x000fee0000004200 */
[C---:B------:R-:W-:Y:S01]  /*51e0*/  HMMA.16816.F32.BF16 R140, R32.reuse, R142, R124 ;  /* 0x0000008e208c723c */ /* 0x040fe2000004187c */
[----:B------:R-:W4:Y:S07]  /*51f0*/  LDSM.16.MT88.4 R124, [R220+0x1800] ;  /* 0x00180000dc7c783b */ /* 0x000f2e0000004200 */
[C---:B-----5:R-:W-:Y:S08]  /*5200*/  HMMA.16816.F32.BF16 R112, R32.reuse, R120, R112 ;  /* 0x000000782070723c */ /* 0x060ff00000041870 */
[C---:B------:R-:W-:Y:S01]  /*5210*/  HMMA.16816.F32.BF16 R172, R32.reuse, R122, R172 ;  /* 0x0000007a20ac723c */ /* 0x040fe200000418ac */
[----:B------:R-:W5:Y:S07]  /*5220*/  LDSM.16.MT88.4 R120, [R220+0x3800] ;  /* 0x00380000dc78783b */ /* 0x000f6e0000004200 */
[----:B--2---:R-:W-:Y:S01]  /*5230*/  HMMA.16816.F32.BF16 R168, R32, R116, R168 ;  /* 0x0000007420a8723c */ /* 0x004fe200000418a8 */
[----:B------:R-:W-:-:S05]  /*5240*/  VIADD R117, R226, 0xffffffff ;  /* 0xffffffffe2757836 */ /* 0x000fca0000000000 */
[C---:B------:R-:W-:Y:S01]  /*5250*/  ISETP.GE.AND P2, PT, R4.reuse, R117, PT ;  /* 0x000000750400720c */ /* 0x040fe20003f46270 */
[----:B------:R-:W-:Y:S01]  /*5260*/  VIADD R4, R4, 0x1 ;  /* 0x0000000104047836 */ /* 0x000fe20000000000 */
[C---:B------:R-:W-:Y:S08]  /*5270*/  HMMA.16816.F32.BF16 R192, R32.reuse, R12, R192 ;  /* 0x0000000c20c0723c */ /* 0x040ff000000418c0 */
[----:B------:R-:W-:Y:S01]  /*5280*/  HMMA.16816.F32.BF16 R184, R32, R14, R184 ;  /* 0x0000000e20b8723c */ /* 0x000fe200000418b8 */
[----:B------:R-:W-:-:S02]  /*5290*/  @!P1 IMAD.MOV.U32 R15, RZ, RZ, 0x1 ;  /* 0x00000001ff0f9424 */ /* 0x000fc400078e00ff */
[----:B------:R-:W-:-:S04]  /*52a0*/  @!P2 IMAD.U32 R13, R6, -0x80000000, RZ ;  /* 0x80000000060da824 */ /* 0x000fc800078e00ff */
[----:B------:R2:W2:Y:S01]  /*52b0*/  @!P2 SYNCS.PHASECHK.TRANS64.TRYWAIT P0, [R2+URZ], R13 ;  /* 0x0000000d0200a5a7 */ /* 0x0004a200080011ff */
[C---:B------:R-:W-:Y:S08]  /*52c0*/  HMMA.16816.F32.BF16 R20, R32.reuse, R118, R20 ;  /* 0x000000762014723c */ /* 0x040ff00000041814 */
[----:B-1----:R-:W-:Y:S01]  /*52d0*/  HMMA.16816.F32.BF16 R104, R32, R152, R104 ;  /* 0x000000982068723c */ /* 0x002fe20000041868 */
[----:B------:R1:W-:Y:S01]  /*52e0*/  @!P1 SYNCS.ARRIVE.TRANS64.ART0 RZ, [R2+URZ+0x18], R15 ;  /* 0x0000180f02ff99a7 */ /* 0x0003e200085000ff */
[----:B------:R-:W-:-:S06]  /*52f0*/  ISETP.NE.AND P1, PT, R217, RZ, PT ;  /* 0x000000ffd900720c */ /* 0x000fcc0003f25270 */
[C---:B------:R-:W-:Y:S08]  /*5300*/  HMMA.16816.F32.BF16 R44, R32.reuse, R154, R44 ;  /* 0x0000009a202c723c */ /* 0x040ff0000004182c */
[C---:B------:R-:W-:Y:S08]  /*5310*/  HMMA.16816.F32.BF16 R24, R32.reuse, R132, R24 ;  /* 0x000000842018723c */ /* 0x040ff00000041818 */
[C---:B------:R-:W-:Y:S08]  /*5320*/  HMMA.16816.F32.BF16 R136, R32.reuse, R134, R136 ;  /* 0x000000862088723c */ /* 0x040ff00000041888 */
[C---:B---3--:R-:W-:Y:S08]  /*5330*/  HMMA.16816.F32.BF16 R52, R32.reuse, R16, R52 ;  /* 0x000000102034723c */ /* 0x048ff00000041834 */
[C---:B------:R-:W-:Y:S08]  /*5340*/  HMMA.16816.F32.BF16 R28, R32.reuse, R18, R28 ;  /* 0x00000012201c723c */ /* 0x040ff0000004181c */
[C---:B----4-:R-:W-:Y:S08]  /*5350*/  HMMA.16816.F32.BF16 R180, R32.reuse, R124, R180 ;  /* 0x0000007c20b4723c */ /* 0x050ff000000418b4 */
[C---:B------:R-:W-:Y:S08]  /*5360*/  HMMA.16816.F32.BF16 R208, R32.reuse, R126, R208 ;  /* 0x0000007e20d0723c */ /* 0x040ff000000418d0 */
[C---:B-----5:R-:W-:Y:S08]  /*5370*/  HMMA.16816.F32.BF16 R148, R32.reuse, R120, R148 ;  /* 0x000000782094723c */ /* 0x060ff00000041894 */
[C---:B------:R-:W-:Y:S08]  /*5380*/  HMMA.16816.F32.BF16 R144, R32.reuse, R122, R144 ;  /* 0x0000007a2090723c */ /* 0x040ff00000041890 */
[C---:B------:R-:W-:Y:S08]  /*5390*/  HMMA.16816.F32.BF16 R8, R32.reuse, R40, R8 ;  /* 0x000000282008723c */ /* 0x040ff00000041808 */
[----:B------:R-:W-:Y:S01]  /*53a0*/  HMMA.16816.F32.BF16 R48, R32, R42, R48 ;  /* 0x0000002a2030723c */ /* 0x000fe20000041830 */
[----:B------:R-:W-:-:S04]  /*53b0*/  NOP ;  /* 0x0000000000007918 */ /* 0x000fc80000000000 */
[----:B-12---:R-:W-:-:S15]  /*53c0*/  @P1 BRA `(.L_x_60) ;  /* 0xffffffd000a81947 */ /* 0x006fde000383ffff */
.L_x_35:
[----:B------:R-:W-:Y:S01]  /*53d0*/  SHF.R.U32.HI R3, RZ, 0x1, R0 ;  /* 0x00000001ff037819 */ /* 0x000fe20000011600 */
[C---:B--2---:R-:W-:Y:S01]  /*53e0*/  IMAD.SHL.U32 R5, R0.reuse, 0x20, RZ ;  /* 0x0000002000057824 */ /* 0x044fe200078e00ff */
[----:B-1----:R-:W1:Y:S01]  /*53f0*/  S2R R65, SR_CTAID.Y ;  /* 0x0000000000417919 */ /* 0x002e620000002600 */
[C---:B------:R-:W-:Y:S01]  /*5400*/  ISETP.GE.U32.AND P0, PT, R0.reuse, 0x10, PT ;  /* 0x000000100000780c */ /* 0x040fe20003f06070 */
[----:B------:R-:W-:Y:S01]  /*5410*/  BSSY.RECONVERGENT B0, `(.L_x_61) ;  /* 0x000006e000007945 */ /* 0x000fe20003800200 */
[----:B------:R-:W-:Y:S01]  /*5420*/  IMAD R4, R0, 0x40, R3 ;  /* 0x0000004000047824 */ /* 0x000fe200078e0203 */
[----:B------:R-:W-:Y:S01]  /*5430*/  LOP3.LUT R3, R5, 0x1e0, RZ, 0xc0, !PT ;  /* 0x000001e005037812 */ /* 0x000fe200078ec0ff */
[----:B------:R-:W-:Y:S01]  /*5440*/  IMAD.MOV.U32 R14, RZ, RZ, R36 ;  /* 0x000000ffff0e7224 */ /* 0x000fe200078e0024 */
[----:B------:R-:W-:Y:S01]  /*5450*/  F2FP.BF16.F32.PACK_AB R5, R39, R38 ;  /* 0x000000262705723e */ /* 0x000fe200000010ff */
[----:B------:R-:W-:Y:S01]  /*5460*/  IMAD.MOV.U32 R63, RZ, RZ, R37 ;  /* 0x000000ffff3f7224 */ /* 0x000fe200078e0025 */
[----:B------:R-:W-:Y:S01]  /*5470*/  LOP3.LUT R4, R4, 0x3c8, RZ, 0xc0, !PT ;  /* 0x000003c804047812 */ /* 0x000fe200078ec0ff */
[----:B------:R-:W-:Y:S01]  /*5480*/  IMAD.MOV.U32 R12, RZ, RZ, R24 ;  /* 0x000000ffff0c7224 */ /* 0x000fe200078e0018 */
[----:B------:R-:W-:Y:S01]  /*5490*/  F2FP.BF16.F32.PACK_AB R13, R27, R26 ;  /* 0x0000001a1b0d723e */ /* 0x000fe200000010ff */
[----:B------:R-:W-:Y:S01]  /*54a0*/  IMAD.MOV.U32 R61, RZ, RZ, R25 ;  /* 0x000000ffff3d7224 */ /* 0x000fe200078e0019 */
[----:B------:R-:W-:Y:S01]  /*54b0*/  F2FP.BF16.F32.PACK_AB R7, R131, R130 ;  /* 0x000000828307723e */ /* 0x000fe200000010ff */
[----:B------:R-:W-:Y:S01]  /*54c0*/  IMAD.IADD R3, R4, 0x1, -R3 ;  /* 0x0000000104037824 */ /* 0x000fe200078e0a03 */
[----:B------:R-:W-:Y:S01]  /*54d0*/  F2FP.BF16.F32.PACK_AB R15, R139, R138 ;  /* 0x0000008a8b0f723e */ /* 0x000fe200000010ff */
[----:B------:R-:W2:Y:S01]  /*54e0*/  S2R R4, SR_CTAID.X ;  /* 0x0000000000047919 */ /* 0x000ea20000002500 */
[----:B------:R-:W-:-:S02]  /*54f0*/  IMAD.MOV.U32 R58, RZ, RZ, R172 ;  /* 0x000000ffff3a7224 */ /* 0x000fc400078e00ac */
[----:B------:R-:W-:Y:S01]  /*5500*/  IADD3 R3, PT, PT, R2, R3, R3 ;  /* 0x0000000302037210 */ /* 0x000fe20007ffe003 */
[----:B------:R-:W-:Y:S02]  /*5510*/  IMAD.MOV.U32 R59, RZ, RZ, R173 ;  /* 0x000000ffff3b7224 */ /* 0x000fe400078e00ad */
[----:B------:R-:W-:Y:S02]  /*5520*/  IMAD.MOV.U32 R56, RZ, RZ, R208 ;  /* 0x000000ffff387224 */ /* 0x000fe400078e00d0 */
[C---:B------:R-:W-:Y:S02]  /*5530*/  VIADD R16, R3.reuse, 0x80 ;  /* 0x0000008003107836 */ /* 0x040fe40000000000 */
[----:B------:R-:W-:Y:S02]  /*5540*/  VIADD R3, R3, 0xa0 ;  /* 0x000000a003037836 */ /* 0x000fe40000000000 */
[----:B------:R-:W-:Y:S01]  /*5550*/  IMAD.MOV.U32 R57, RZ, RZ, R209 ;  /* 0x000000ffff397224 */ /* 0x000fe200078e00d1 */
[----:B------:R-:W-:Y:S01]  /*5560*/  SHF.R.U32.HI R17, RZ, 0x3, R16 ;  /* 0x00000003ff117819 */ /* 0x000fe20000011610 */
[----:B------:R-:W-:Y:S01]  /*5570*/  IMAD.MOV.U32 R42, RZ, RZ, R196 ;  /* 0x000000ffff2a7224 */ /* 0x000fe200078e00c4 */
[----:B------:R-:W-:Y:S01]  /*5580*/  SHF.R.U32.HI R18, RZ, 0x3, R3 ;  /* 0x00000003ff127819 */ /* 0x000fe20000011603 */
[----:B------:R-:W-:Y:S01]  /*5590*/  IMAD.MOV.U32 R43, RZ, RZ, R197 ;  /* 0x000000ffff2b7224 */ /* 0x000fe200078e00c5 */
[----:B------:R-:W-:Y:S01]  /*55a0*/  LOP3.LUT R16, R16, 0x30, R17, 0x78, !PT ;  /* 0x0000003010107812 */ /* 0x000fe200078e7811 */
[----:B------:R-:W-:Y:S01]  /*55b0*/  IMAD.MOV.U32 R40, RZ, RZ, R184 ;  /* 0x000000ffff287224 */ /* 0x000fe200078e00b8 */
[----:B------:R-:W-:Y:S01]  /*55c0*/  LOP3.LUT R18, R3, 0x30, R18, 0x78, !PT ;  /* 0x0000003003127812 */ /* 0x000fe200078e7812 */
[----:B------:R-:W-:-:S02]  /*55d0*/  IMAD.MOV.U32 R41, RZ, RZ, R185 ;  /* 0x000000ffff297224 */ /* 0x000fc400078e00b9 */
[----:B------:R-:W-:Y:S02]  /*55e0*/  IMAD.MOV.U32 R38, RZ, RZ, R20 ;  /* 0x000000ffff267224 */ /* 0x000fe400078e0014 */
[----:B------:R-:W-:Y:S02]  /*55f0*/  IMAD.MOV.U32 R39, RZ, RZ, R21 ;  /* 0x000000ffff277224 */ /* 0x000fe400078e0015 */
[----:B------:R-:W-:Y:S02]  /*5600*/  IMAD.MOV.U32 R36, RZ, RZ, R140 ;  /* 0x000000ffff247224 */ /* 0x000fe400078e008c */
[----:B------:R-:W-:Y:S02]  /*5610*/  IMAD.MOV.U32 R37, RZ, RZ, R141 ;  /* 0x000000ffff257224 */ /* 0x000fe400078e008d */
[----:B------:R-:W-:Y:S02]  /*5620*/  IMAD.MOV.U32 R34, RZ, RZ, R28 ;  /* 0x000000ffff227224 */ /* 0x000fe400078e001c */
[----:B------:R-:W-:-:S02]  /*5630*/  IMAD.MOV.U32 R35, RZ, RZ, R29 ;  /* 0x000000ffff237224 */ /* 0x000fc400078e001d */
[----:B------:R-:W-:Y:S02]  /*5640*/  IMAD.MOV.U32 R32, RZ, RZ, R44 ;  /* 0x000000ffff207224 */ /* 0x000fe400078e002c */
[----:B------:R-:W-:Y:S02]  /*5650*/  IMAD.MOV.U32 R33, RZ, RZ, R45 ;  /* 0x000000ffff217224 */ /* 0x000fe400078e002d */
[----:B------:R-:W-:Y:S02]  /*5660*/  IMAD.MOV.U32 R26, RZ, RZ, R8 ;  /* 0x000000ffff1a7224 */ /* 0x000fe400078e0008 */
[----:B------:R-:W-:Y:S02]  /*5670*/  IMAD.MOV.U32 R27, RZ, RZ, R9 ;  /* 0x000000ffff1b7224 */ /* 0x000fe400078e0009 */
[----:B------:R-:W-:Y:S02]  /*5680*/  IMAD.MOV.U32 R24, RZ, RZ, R48 ;  /* 0x000000ffff187224 */ /* 0x000fe400078e0030 */
[----:B------:R-:W-:Y:S01]  /*5690*/  IMAD.MOV.U32 R25, RZ, RZ, R49 ;  /* 0x000000ffff197224 */ /* 0x000fe200078e0031 */
[----:B-12---:R-:W-:Y:S06]  /*56a0*/  @P0 BRA `(.L_x_62) ;  /* 0x0000000400100947 */ /* 0x006fec0003800000 */
[----:B------:R-:W-:Y:S01]  /*56b0*/  IMAD R4, R4, 0x4, R65 ;  /* 0x0000000404047824 */ /* 0x000fe200078e0241 */
[----:B------:R-:W1:Y:S01]  /*56c0*/  LDCU.128 UR8, c[0x0][0x580] ;  /* 0x0000b000ff0877ac */ /* 0x000e620008000c00 */
[----:B------:R-:W-:Y:S01]  /*56d0*/  SHF.R.U32.HI R3, RZ, 0x2, R0 ;  /* 0x00000002ff037819 */ /* 0x000fe20000011600 */
[----:B------:R-:W-:Y:S01]  /*56e0*/  IMAD.SHL.U32 R227, R227, 0x10, RZ ;  /* 0x00000010e3e37824 */ /* 0x000fe200078e00ff */
[----:B------:R-:W-:Y:S01]  /*56f0*/  FSETP.NE.AND P0, PT, R219, RZ, PT ;  /* 0x000000ffdb00720b */ /* 0x000fe20003f05000 */
[----:B------:R-:W-:Y:S02]  /*5700*/  IMAD.SHL.U32 R0, R4, 0x4, RZ ;  /* 0x0000000404007824 */ /* 0x000fe400078e00ff */
[----:B------:R-:W-:-:S03]  /*5710*/  IMAD.MOV.U32 R4, RZ, RZ, 0x3f800000 ;  /* 0x3f800000ff047424 */ /* 0x000fc600078e00ff */
[----:B------:R-:W-:Y:S02]  /*5720*/  IADD3 R3, P1, P2, R227, R0, R3 ;  /* 0x00000000e3037210 */ /* 0x000fe40007a3e003 */
[----:B------:R-:W-:Y:S02]  /*5730*/  SHF.R.S32.HI R227, RZ, 0x1f, R227 ;  /* 0x0000001fffe37819 */ /* 0x000fe400000114e3 */
[----:B------:R-:W-:Y:S01]  /*5740*/  SHF.R.S32.HI R0, RZ, 0x1f, R0 ;  /* 0x0000001fff007819 */ /* 0x000fe20000011400 */
[----:B------:R-:W-:Y:S02]  /*5750*/  IMAD.SHL.U32 R20, R3, 0x4, RZ ;  /* 0x0000000403147824 */ /* 0x000fe400078e00ff */
[----:B------:R-:W2:Y:S01]  /*5760*/  @P0 MUFU.RCP R4, R219 ;  /* 0x000000db00040308 */ /* 0x000ea20000001000 */
[----:B------:R-:W-:Y:S02]  /*5770*/  IADD3.X R0, PT, PT, R227, R0, RZ, P1, P2 ;  /* 0x00000000e3007210 */ /* 0x000fe40000fe44ff */
[----:B-1----:R-:W-:-:S02]  /*5780*/  IADD3 R8, P0, PT, R20, UR10, RZ ;  /* 0x0000000a14087c10 */ /* 0x002fc4000ff1e0ff */
[----:B------:R-:W-:Y:S02]  /*5790*/  SHF.L.U64.HI R0, R3, 0x2, R0 ;  /* 0x0000000203007819 */ /* 0x000fe40000010200 */
[----:B------:R-:W-:Y:S02]  /*57a0*/  IADD3 R20, P1, PT, R20, UR8, RZ ;  /* 0x0000000814147c10 */ /* 0x000fe4000ff3e0ff */
[C---:B------:R-:W-:Y:S02]  /*57b0*/  IADD3.X R9, PT, PT, R0.reuse, UR11, RZ, P0, !PT ;  /* 0x0000000b00097c10 */ /* 0x040fe400087fe4ff */
[----:B------:R-:W-:-:S03]  /*57c0*/  IADD3.X R21, PT, PT, R0, UR9, RZ, P1, !PT ;  /* 0x0000000900157c10 */ /* 0x000fc60008ffe4ff */
[----:B------:R1:W-:Y:S01]  /*57d0*/  STG.E desc[UR6][R8.64], R218 ;  /* 0x000000da08007986 */ /* 0x0003e2000c101906 */
[----:B--2---:R-:W-:-:S03]  /*57e0*/  FMUL R14, R4, R14 ;  /* 0x0000000e040e7220 */ /* 0x004fc60000400000 */
[----:B------:R1:W-:Y:S01]  /*57f0*/  STG.E desc[UR6][R20.64], R219 ;  /* 0x000000db14007986 */ /* 0x0003e2000c101906 */
[C---:B------:R-:W-:Y:S01]  /*5800*/  FMUL R63, R4.reuse, R63 ;  /* 0x0000003f043f7220 */ /* 0x040fe20000400000 */
        /* <DEDUP_REMOVED lines=45> */
[----:B-1----:R-:W-:-:S07]  /*5ae0*/  FMUL R25, R4, R25 ;  /* 0x0000001904197220 */ /* 0x002fce0000400000 */
.L_x_62:
[----:B------:R-:W-:Y:S05]  /*5af0*/  BSYNC.RECONVERGENT B0 ;  /* 0x0000000000007941 */ /* 0x000fea0003800200 */
.L_x_61:
[----:B------:R1:W-:Y:S06]  /*5b00*/  MEMBAR.ALL.CTA ;  /* 0x0000000000007992 */ /* 0x0003ec0000008000 */
[----:B-1----:R-:W1:Y:S01]  /*5b10*/  FENCE.VIEW.ASYNC.S ;  /* 0x00000000000073c6 */ /* 0x002e620000000000 */
[----:B------:R-:W-:Y:S01]  /*5b20*/  IMAD.MOV.U32 R17, RZ, RZ, RZ ;  /* 0x000000ffff117224 */ /* 0x000fe200078e00ff */
[----:B------:R-:W-:Y:S01]  /*5b30*/  F2FP.BF16.F32.PACK_AB R6, R129, R128 ;  /* 0x000000808106723e */ /* 0x000fe200000010ff */
[----:B------:R-:W-:Y:S01]  /*5b40*/  IMAD.MOV.U32 R19, RZ, RZ, RZ ;  /* 0x000000ffff137224 */ /* 0x000fe200078e00ff */
[----:B------:R-:W-:Y:S01]  /*5b50*/  F2FP.BF16.F32.PACK_AB R4, R63, R14 ;  /* 0x0000000e3f04723e */ /* 0x000fe200000010ff */
[----:B------:R-:W-:Y:S01]  /*5b60*/  BSSY.RECONVERGENT B0, `(.L_x_63) ;  /* 0x000001e000007945 */ /* 0x000fe20003800200 */
[----:B------:R-:W-:-:S02]  /*5b70*/  MOV R0, R16 ;  /* 0x0000001000007202 */ /* 0x000fc40000000f00 */
[----:B------:R-:W-:Y:S02]  /*5b80*/  MOV R3, R18 ;  /* 0x0000001200037202 */ /* 0x000fe40000000f00 */
[----:B------:R-:W-:Y:S02]  /*5b90*/  F2FP.BF16.F32.PACK_AB R14, R137, R136 ;  /* 0x00000088890e723e */ /* 0x000fe400000010ff */
[----:B------:R-:W-:Y:S01]  /*5ba0*/  F2FP.BF16.F32.PACK_AB R12, R61, R12 ;  /* 0x0000000c3d0c723e */ /* 0x000fe200000010ff */
[----:B-1----:R-:W-:Y:S01]  /*5bb0*/  BAR.SYNC.DEFER_BLOCKING 0x0 ;  /* 0x0000000000007b1d */ /* 0x002fe20000010000 */
[----:B------:R-:W-:-:S05]  /*5bc0*/  ISETP.NE.AND P2, PT, R228, RZ, PT ;  /* 0x000000ffe400720c */ /* 0x000fca0003f45270 */
[----:B------:R1:W-:Y:S04]  /*5bd0*/  STSM.16.M88.4 [R0], R4 ;  /* 0x0000000400007844 */ /* 0x0003e80000000200 */
[----:B------:R1:W-:Y:S01]  /*5be0*/  STSM.16.M88.4 [R3], R12 ;  /* 0x0000000c03007844 */ /* 0x0003e20000000200 */
[----:B------:R2:W-:Y:S06]  /*5bf0*/  MEMBAR.ALL.CTA ;  /* 0x0000000000007992 */ /* 0x0005ec0000008000 */
[----:B--2---:R-:W2:Y:S02]  /*5c00*/  FENCE.VIEW.ASYNC.S ;  /* 0x00000000000073c6 */ /* 0x004ea40000000000 */
[----:B--2---:R-:W-:Y:S06]  /*5c10*/  BAR.SYNC.DEFER_BLOCKING 0x0 ;  /* 0x0000000000007b1d */ /* 0x004fec0000010000 */
[----:B------:R-:W-:Y:S05]  /*5c20*/  @P2 BRA `(.L_x_64) ;  /* 0x0000000000442947 */ /* 0x000fea0003800000 */
[----:B------:R-:W2:Y:S01]  /*5c30*/  LDCU.64 UR8, c[0x0][0x348] ;  /* 0x00006900ff0877ac */ /* 0x000ea20008000a00 */
[----:B------:R-:W-:Y:S01]  /*5c40*/  R2UR UR20, R65 ;  /* 0x00000000411472ca */ /* 0x000fe200000e0000 */
[----:B-1----:R-:W-:Y:S01]  /*5c50*/  VIADD R4, R2, 0x80 ;  /* 0x0000008002047836 */ /* 0x002fe20000000000 */
[----:B------:R-:W-:Y:S01]  /*5c60*/  PLOP3.LUT P1, PT, PT, PT, PT, 0x80, 0x8 ;  /* 0x000000000008781c */ /* 0x000fe20003f2f070 */
[----:B------:R-:W-:Y:S01]  /*5c70*/  UMOV UR17, URZ ;  /* 0x000000ff00117c82 */ /* 0x000fe20008000000 */
[----:B------:R-:W-:Y:S01]  /*5c80*/  UMOV UR18, URZ ;  /* 0x000000ff00127c82 */ /* 0x000fe20008000000 */
[----:B--2---:R-:W-:-:S04]  /*5c90*/  UIADD3 UR8, UP0, UPT, UR8, 0x180, URZ ;  /* 0x0000018008087890 */ /* 0x004fc8000ff1e0ff */
[----:B------:R-:W-:-:S12]  /*5ca0*/  UIADD3.X UR9, UPT, UPT, URZ, UR9, URZ, UP0, !UPT ;  /* 0x00000009ff097290 */ /* 0x000fd800087fe4ff */
.L_x_65:
[----:B------:R-:W-:Y:S02]  /*5cb0*/  PLOP3.LUT P0, PT, P0, P1, PT, 0xf2, 0x2f ;  /* 0x00000000002f781c */ /* 0x000fe40000703e72 */
[----:B------:R-:W-:Y:S01]  /*5cc0*/  @P1 R2UR P0, UR16, R4 ;  /* 0x00000000041012ca */ /* 0x000fe20000000000 */
[----:B------:R-:W-:-:S07]  /*5cd0*/  UMOV UR19, UR12 ;  /* 0x0000000c00137c82 */ /* 0x000fce0008000000 */
[----:B------:R-:W-:Y:S02]  /*5ce0*/  @P1 PLOP3.LUT P1, PT, P0, PT, PT, 0x80, 0x8 ;  /* 0x000000000008181c */ /* 0x000fe4000072f070 */
[----:B------:R-:W-:-:S03]  /*5cf0*/  PLOP3.LUT P0, PT, PT, PT, PT, 0x80, 0x8 ;  /* 0x000000000008781c */ /* 0x000fc60003f0f070 */
[----:B------:R1:W-:Y:S08]  /*5d00*/  UTMASTG.4D [UR16], [UR8], desc[URZ] ;  /* 0x0000ff10080073b5 */ /* 0x0003f00008019000 */
[----:B-1----:R-:W-:Y:S05]  /*5d10*/  @P1 BRA.U.ANY `(.L_x_65) ;  /* 0xfffffffd00e41947 */ /* 0x002fea000393ffff */
[----:B------:R0:W-:Y:S01]  /*5d20*/  UTMACMDFLUSH ;  /* 0x00000000000079b7 */ /* 0x0001e20000000000 */
[----:B------:R-:W-:-:S04]  /*5d30*/  DEPBAR.LE SB0, 0x2 ;  /* 0x000080800000791a */ /* 0x000fc80000000000 */
.L_x_64:
[----:B------:R-:W-:Y:S05]  /*5d40*/  BSYNC.RECONVERGENT B0 ;  /* 0x0000000000007941 */ /* 0x000fea0003800200 */
.L_x_63:
[----:B------:R-:W-:Y:S01]  /*5d50*/  BAR.SYNC.DEFER_BLOCKING 0x0 ;  /* 0x0000000000007b1d */ /* 0x000fe20000010000 */
[----:B-1----:R-:W-:Y:S02]  /*5d60*/  IADD3 R4, P0, PT, R16, 0x400, RZ ;  /* 0x0000040010047810 */ /* 0x002fe40007f1e0ff */
[----:B------:R-:W-:Y:S02]  /*5d70*/  IADD3 R6, P1, PT, R18, 0x400, RZ ;  /* 0x0000040012067810 */ /* 0x000fe40007f3e0ff */
[----:B------:R-:W-:Y:S01]  /*5d80*/  F2FP.BF16.F32.PACK_AB R175, R175, R174 ;  /* 0x000000aeafaf723e */ /* 0x000fe200000010ff */
[----:B------:R-:W-:Y:S01]  /*5d90*/  IMAD.X R5, RZ, RZ, RZ, P0 ;  /* 0x000000ffff057224 */ /* 0x000fe200000e06ff */
[----:B------:R-:W-:Y:S01]  /*5da0*/  F2FP.BF16.F32.PACK_AB R173, R115, R114 ;  /* 0x0000007273ad723e */ /* 0x000fe200000010ff */
[----:B------:R-:W-:Y:S01]  /*5db0*/  IMAD.X R7, RZ, RZ, RZ, P1 ;  /* 0x000000ffff077224 */ /* 0x000fe200008e06ff */
[----:B------:R-:W-:Y:S01]  /*5dc0*/  F2FP.BF16.F32.PACK_AB R211, R211, R210 ;  /* 0x000000d2d3d3723e */ /* 0x000fe200000010ff */
[----:B------:R-:W-:Y:S01]  /*5dd0*/  BSSY.RECONVERGENT B0, `(.L_x_66) ;  /* 0x0000021000007945 */ /* 0x000fe20003800200 */
[----:B------:R-:W-:Y:S01]  /*5de0*/  MOV R8, R4 ;  /* 0x0000000400087202 */ /* 0x000fe20000000f00 */
[----:B------:R-:W-:Y:S01]  /*5df0*/  VIADD R4, R16, 0x400 ;  /* 0x0000040010047836 */ /* 0x000fe20000000000 */
[----:B------:R-:W-:-:S02]  /*5e00*/  F2FP.BF16.F32.PACK_AB R172, R113, R112 ;  /* 0x0000007071ac723e */ /* 0x000fc400000010ff */
[----:B------:R-:W-:Y:S02]  /*5e10*/  F2FP.BF16.F32.PACK_AB R174, R59, R58 ;  /* 0x0000003a3bae723e */ /* 0x000fe400000010ff */
[----:B------:R-:W-:Y:S02]  /*5e20*/  F2FP.BF16.F32.PACK_AB R209, R183, R182 ;  /* 0x000000b6b7d1723e */ /* 0x000fe400000010ff */
[----:B------:R-:W-:Y:S01]  /*5e30*/  MOV R9, R6 ;  /* 0x0000000600097202 */ /* 0x000fe20000000f00 */
[----:B------:R-:W-:Y:S01]  /*5e40*/  VIADD R6, R18, 0x400 ;  /* 0x0000040012067836 */ /* 0x000fe20000000000 */
[----:B------:R-:W-:Y:S02]  /*5e50*/  F2FP.BF16.F32.PACK_AB R208, R181, R180 ;  /* 0x000000b4b5d0723e */ /* 0x000fe400000010ff */
[----:B------:R-:W-:Y:S01]  /*5e60*/  F2FP.BF16.F32.PACK_AB R210, R57, R56 ;  /* 0x0000003839d2723e */ /* 0x000fe200000010ff */
        /* <DEDUP_REMOVED lines=10> */
[----:B------:R-:W-:Y:S01]  /*5f10*/  UMOV UR17, 0x20 ;  /* 0x0000002000117882 */ /* 0x000fe20000000000 */
[----:B------:R-:W-:Y:S01]  /*5f20*/  UMOV UR18, URZ ;  /* 0x000000ff00127c82 */ /* 0x000fe20008000000 */
[----:B--2---:R-:W-:-:S04]  /*5f30*/  UIADD3 UR8, UP0, UPT, UR8, 0x180, URZ ;  /* 0x0000018008087890 */ /* 0x004fc8000ff1e0ff */
[----:B------:R-:W-:-:S12]  /*5f40*/  UIADD3.X UR9, UPT, UPT, URZ, UR9, URZ, UP0, !UPT ;  /* 0x00000009ff097290 */ /* 0x000fd800087fe4ff */
.L_x_68:
        /* <DEDUP_REMOVED lines=9> */
.L_x_67:
[----:B------:R-:W-:Y:S05]  /*5fe0*/  BSYNC.RECONVERGENT B0 ;  /* 0x0000000000007941 */ /* 0x000fea0003800200 */
.L_x_66:
[----:B------:R-:W-:Y:S01]  /*5ff0*/  BAR.SYNC.DEFER_BLOCKING 0x0 ;  /* 0x0000000000007b1d */ /* 0x000fe20000010000 */
[C---:B-1----:R-:W-:Y:S01]  /*6000*/  IADD3 R8, P0, PT, R16.reuse, 0x800, RZ ;  /* 0x0000080010087810 */ /* 0x042fe20007f1e0ff */
[----:B------:R-:W-:Y:S01]  /*6010*/  VIADD R16, R16, 0x800 ;  /* 0x0000080010107836 */ /* 0x000fe20000000000 */
[C---:B------:R-:W-:Y:S01]  /*6020*/  IADD3 R12, P1, PT, R18.reuse, 0x800, RZ ;  /* 0x00000800120c7810 */ /* 0x040fe20007f3e0ff */
[----:B------:R-:W-:Y:S01]  /*6030*/  VIADD R18, R18, 0x800 ;  /* 0x0000080012127836 */ /* 0x000fe20000000000 */
[----:B------:R-:W-:Y:S01]  /*6040*/  F2FP.BF16.F32.PACK_AB R199, R199, R198 ;  /* 0x000000c6c7c7723e */ /* 0x000fe200000010ff */
[----:B------:R-:W-:Y:S01]  /*6050*/  IMAD.X R9, RZ, RZ, RZ, P0 ;  /* 0x000000ffff097224 */ /* 0x000fe200000e06ff */
[----:B------:R-:W-:Y:S01]  /*6060*/  F2FP.BF16.F32.PACK_AB R197, R207, R206 ;  /* 0x000000cecfc5723e */ /* 0x000fe200000010ff */
[----:B------:R-:W-:Y:S01]  /*6070*/  IMAD.X R13, RZ, RZ, RZ, P1 ;  /* 0x000000ffff0d7224 */ /* 0x000fe200008e06ff */
[----:B------:R-:W-:Y:S01]  /*6080*/  F2FP.BF16.F32.PACK_AB R187, R187, R186 ;  /* 0x000000babbbb723e */ /* 0x000fe200000010ff */
[----:B------:R-:W-:Y:S01]  /*6090*/  BSSY.RECONVERGENT B0, `(.L_x_69) ;  /* 0x000001f000007945 */ /* 0x000fe20003800200 */
[----:B------:R-:W-:-:S02]  /*60a0*/  MOV R8, R8 ;  /* 0x0000000800087202 */ /* 0x000fc40000000f00 */
[----:B------:R-:W-:Y:S02]  /*60b0*/  F2FP.BF16.F32.PACK_AB R196, R205, R204 ;  /* 0x000000cccdc4723e */ /* 0x000fe400000010ff */
[----:B------:R-:W-:Y:S02]  /*60c0*/  F2FP.BF16.F32.PACK_AB R198, R43, R42 ;  /* 0x0000002a2bc6723e */ /* 0x000fe400000010ff */
[----:B------:R-:W-:Y:S02]  /*60d0*/  F2FP.BF16.F32.PACK_AB R185, R195, R194 ;  /* 0x000000c2c3b9723e */ /* 0x000fe400000010ff */
[----:B------:R-:W-:Y:S02]  /*60e0*/  MOV R12, R12 ;  /* 0x0000000c000c7202 */ /* 0x000fe40000000f00 */
        /* <DEDUP_REMOVED lines=16> */
.L_x_71:
        /* <DEDUP_REMOVED lines=9> */
.L_x_70:
[----:B------:R-:W-:Y:S05]  /*6280*/  BSYNC.RECONVERGENT B0 ;  /* 0x0000000000007941 */ /* 0x000fea0003800200 */
.L_x_69:
[----:B------:R-:W-:Y:S01]  /*6290*/  BAR.SYNC.DEFER_BLOCKING 0x0 ;  /* 0x0000000000007b1d */ /* 0x000fe20000010000 */
[----:B-1----:R-:W-:Y:S02]  /*62a0*/  F2FP.BF16.F32.PACK_AB R12, R169, R168 ;  /* 0x000000a8a90c723e */ /* 0x002fe400000010ff */
[----:B------:R-:W-:Y:S02]  /*62b0*/  F2FP.BF16.F32.PACK_AB R13, R171, R170 ;  /* 0x000000aaab0d723e */ /* 0x000fe400000010ff */
[----:B------:R-:W-:Y:S01]  /*62c0*/  F2FP.BF16.F32.PACK_AB R14, R39, R38 ;  /* 0x00000026270e723e */ /* 0x000fe200000010ff */
[----:B------:R-:W-:Y:S01]  /*62d0*/  BSSY.RECONVERGENT B0, `(.L_x_72) ;  /* 0x000001d000007945 */ /* 0x000fe20003800200 */
[----:B------:R-:W-:Y:S02]  /*62e0*/  F2FP.BF16.F32.PACK_AB R15, R23, R22 ;  /* 0x00000016170f723e */ /* 0x000fe400000010ff */
[----:B------:R-:W-:Y:S02]  /*62f0*/  F2FP.BF16.F32.PACK_AB R20, R149, R148 ;  /* 0x000000949514723e */ /* 0x000fe400000010ff */
[----:B------:R-:W-:-:S02]  /*6300*/  F2FP.BF16.F32.PACK_AB R21, R151, R150 ;  /* 0x000000969715723e */ /* 0x000fc400000010ff */
        /* <DEDUP_REMOVED lines=16> */
.L_x_74:
        /* <DEDUP_REMOVED lines=9> */
.L_x_73:
[----:B------:R-:W-:Y:S05]  /*64a0*/  BSYNC.RECONVERGENT B0 ;  /* 0x0000000000007941 */ /* 0x000fea0003800200 */
.L_x_72:
[----:B------:R-:W-:Y:S01]  /*64b0*/  BAR.SYNC.DEFER_BLOCKING 0x0 ;  /* 0x0000000000007b1d */ /* 0x000fe20000010000 */
[----:B------:R-:W-:Y:S01]  /*64c0*/  IMAD.MOV.U32 R5, RZ, RZ, RZ ;  /* 0x000000ffff057224 */ /* 0x000fe200078e00ff */
[----:B------:R-:W-:Y:S01]  /*64d0*/  F2FP.BF16.F32.PACK_AB R143, R143, R142 ;  /* 0x0000008e8f8f723e */ /* 0x000fe200000010ff */
[----:B------:R-:W-:Y:S01]  /*64e0*/  IMAD.MOV.U32 R7, RZ, RZ, RZ ;  /* 0x000000ffff077224 */ /* 0x000fe200078e00ff */
[----:B------:R-:W-:Y:S02]  /*64f0*/  F2FP.BF16.F32.PACK_AB R141, R111, R110 ;  /* 0x0000006e6f8d723e */ /* 0x000fe400000010ff */
[----:B------:R-:W-:Y:S01]  /*6500*/  F2FP.BF16.F32.PACK_AB R31, R31, R30 ;  /* 0x0000001e1f1f723e */ /* 0x000fe200000010ff */
[----:B------:R-:W-:Y:S01]  /*6510*/  BSSY.RECONVERGENT B0, `(.L_x_75) ;  /* 0x000001f000007945 */ /* 0x000fe20003800200 */
[----:B------:R-:W-:Y:S02]  /*6520*/  MOV R4, R4 ;  /* 0x0000000400047202 */ /* 0x000fe40000000f00 */
[----:B------:R-:W-:-:S02]  /*6530*/  F2FP.BF16.F32.PACK_AB R140, R109, R108 ;  /* 0x0000006c6d8c723e */ /* 0x000fc400000010ff */
        /* <DEDUP_REMOVED lines=8> */
[----:B---3--:R-:W3:Y:S02]  /*65c0*/  FENCE.VIEW.ASYNC.S ;  /* 0x00000000000073c6 */ /* 0x008ee40000000000 */
[----:B---3--:R-:W-:Y:S06]  /*65d0*/  BAR.SYNC.DEFER_BLOCKING 0x0 ;  /* 0x0000000000007b1d */ /* 0x008fec0000010000 */
[----:B------:R-:W-:Y:S05]  /*65e0*/  @P2 BRA `(.L_x_76) ;  /* 0x0000000000442947 */ /* 0x000fea0003800000 */
[----:B------:R-:W3:Y:S01]  /*65f0*/  LDCU.64 UR8, c[0x0][0x348] ;  /* 0x00006900ff0877ac */ /* 0x000ee20008000a00 */
[----:B------:R-:W-:Y:S01]  /*6600*/  R2UR UR20, R65 ;  /* 0x00000000411472ca */ /* 0x000fe200000e0000 */
[----:B-1----:R-:W-:Y:S01]  /*6610*/  VIADD R0, R2, 0x480 ;  /* 0x0000048002007836 */ /* 0x002fe20000000000 */
[----:B------:R-:W-:Y:S01]  /*6620*/  PLOP3.LUT P1, PT, PT, PT, PT, 0x80, 0x8 ;  /* 0x000000000008781c */ /* 0x000fe20003f2f070 */
[----:B------:R-:W-:Y:S01]  /*6630*/  UMOV UR17, 0x80 ;  /* 0x0000008000117882 */ /* 0x000fe20000000000 */
[----:B------:R-:W-:Y:S01]  /*6640*/  UMOV UR18, URZ ;  /* 0x000000ff00127c82 */ /* 0x000fe20008000000 */
[----:B---3--:R-:W-:-:S04]  /*6650*/  UIADD3 UR8, UP0, UPT, UR8, 0x180, URZ ;  /* 0x0000018008087890 */ /* 0x008fc8000ff1e0ff */
[----:B------:R-:W-:-:S12]  /*6660*/  UIADD3.X UR9, UPT, UPT, URZ, UR9, URZ, UP0, !UPT ;  /* 0x00000009ff097290 */ /* 0x000fd800087fe4ff */
.L_x_77:
        /* <DEDUP_REMOVED lines=9> */
.L_x_76:
[----:B------:R-:W-:Y:S05]  /*6700*/  BSYNC.RECONVERGENT B0 ;  /* 0x0000000000007941 */ /* 0x000fea0003800200 */
.L_x_75:
        /* <DEDUP_REMOVED lines=17> */
[----:B----4-:R-:W4:Y:S02]  /*6820*/  FENCE.VIEW.ASYNC.S ;  /* 0x00000000000073c6 */ /* 0x010f240000000000 */
[----:B----4-:R-:W-:Y:S06]  /*6830*/  BAR.SYNC.DEFER_BLOCKING 0x0 ;  /* 0x0000000000007b1d */ /* 0x010fec0000010000 */
[----:B------:R-:W-:Y:S05]  /*6840*/  @P2 BRA `(.L_x_79) ;  /* 0x0000000000442947 */ /* 0x000fea0003800000 */
[----:B------:R-:W4:Y:S01]  /*6850*/  LDCU.64 UR8, c[0x0][0x348] ;  /* 0x00006900ff0877ac */ /* 0x000f220008000a00 */
[----:B------:R-:W-:Y:S01]  /*6860*/  R2UR UR20, R65 ;  /* 0x00000000411472ca */ /* 0x000fe200000e0000 */
[----:B------:R-:W-:Y:S01]  /*6870*/  VIADD R2, R2, 0x880 ;  /* 0x0000088002027836 */ /* 0x000fe20000000000 */
[----:B------:R-:W-:Y:S01]  /*6880*/  PLOP3.LUT P1, PT, PT, PT, PT, 0x80, 0x8 ;  /* 0x000000000008781c */ /* 0x000fe20003f2f070 */
[----:B------:R-:W-:Y:S01]  /*6890*/  UMOV UR17, 0xa0 ;  /* 0x000000a000117882 */ /* 0x000fe20000000000 */
[----:B------:R-:W-:Y:S01]  /*68a0*/  UMOV UR18, URZ ;  /* 0x000000ff00127c82 */ /* 0x000fe20008000000 */
[----:B----4-:R-:W-:-:S04]  /*68b0*/  UIADD3 UR8, UP0, UPT, UR8, 0x180, URZ ;  /* 0x0000018008087890 */ /* 0x010fc8000ff1e0ff */
[----:B------:R-:W-:-:S12]  /*68c0*/  UIADD3.X UR9, UPT, UPT, URZ, UR9, URZ, UP0, !UPT ;  /* 0x00000009ff097290 */ /* 0x000fd800087fe4ff */
.L_x_80:
[----:B------:R-:W-:Y:S02]  /*68d0*/  PLOP3.LUT P0, PT, P0, P1, PT, 0xf2, 0x2f ;  /* 0x00000000002f781c */ /* 0x000fe40000703e72 */
[----:B------:R-:W-:Y:S01]  /*68e0*/  @P1 R2UR P0, UR16, R2 ;  /* 0x00000000021012ca */ /* 0x000fe20000000000 */
[----:B------:R-:W-:-:S07]  /*68f0*/  UMOV UR19, UR12 ;  /* 0x0000000c00137c82 */ /* 0x000fce0008000000 */
[----:B------:R-:W-:Y:S02]  /*6900*/  @P1 PLOP3.LUT P1, PT, P0, PT, PT, 0x80, 0x8 ;  /* 0x000000000008181c */ /* 0x000fe4000072f070 */
[----:B------:R-:W-:-:S03]  /*6910*/  PLOP3.LUT P0, PT, PT, PT, PT, 0x80, 0x8 ;  /* 0x000000000008781c */ /* 0x000fc60003f0f070 */
[----:B------:R4:W-:Y:S08]  /*6920*/  UTMASTG.4D [UR16], [UR8], desc[URZ] ;  /* 0x0000ff10080073b5 */ /* 0x0009f00008019000 */
[----:B----4-:R-:W-:Y:S05]  /*6930*/  @P1 BRA.U.ANY `(.L_x_80) ;  /* 0xfffffffd00e41947 */ /* 0x010fea000393ffff */
[----:B------:R0:W-:Y:S01]  /*6940*/  UTMACMDFLUSH ;  /* 0x00000000000079b7 */ /* 0x0001e20000000000 */
[----:B------:R-:W-:-:S04]  /*6950*/  DEPBAR.LE SB0, 0x2 ;  /* 0x000080800000791a */ /* 0x000fc80000000000 */
.L_x_79:
[----:B------:R-:W-:Y:S05]  /*6960*/  BSYNC.RECONVERGENT B0 ;  /* 0x0000000000007941 */ /* 0x000fea0003800200 */
.L_x_78:
[----:B------:R-:W-:Y:S06]  /*6970*/  BAR.SYNC.DEFER_BLOCKING 0x0 ;  /* 0x0000000000007b1d */ /* 0x000fec0000010000 */
[----:B------:R-:W-:Y:S05]  /*6980*/  EXIT ;  /* 0x000000000000794d */ /* 0x000fea0003800000 */
.L_x_4:
[----:B------:R-:W-:Y:S02]  /*6990*/  IMAD.MOV.U32 R2, RZ, RZ, -0x80000000 ;  /* 0x80000000ff027424 */ /* 0x000fe400078e00ff */
[----:B--2---:R-:W-:-:S04]  /*69a0*/  IMAD.MOV.U32 R3, RZ, RZ, -0x80000000 ;  /* 0x80000000ff037424 */ /* 0x004fc800078e00ff */
[----:B------:R2:W3:Y:S03]  /*69b0*/  SYNCS.PHASECHK.TRANS64.TRYWAIT P0, [R7+URZ+0x28], R3 ;  /* 0x00002803070075a7 */ /* 0x0004e600080011ff */
[----:B---3--:R-:W-:Y:S05]  /*69c0*/  @!P0 NANOSLEEP.SYNCS 0x989680 ;  /* 0x009896800000895d */ /* 0x008fea0003900000 */
[----:B------:R-:W3:Y:S02]  /*69d0*/  @!P0 SYNCS.PHASECHK.TRANS64 P0, [R7+URZ+0x28], R3 ;  /* 0x00002803070085a7 */ /* 0x000ee400080010ff */
[----:B---3--:R-:W-:Y:S05]  /*69e0*/  @!P0 BRA `(.L_x_4) ;  /* 0xfffffffc00e88947 */ /* 0x008fea000383ffff */
[----:B------:R-:W-:Y:S05]  /*69f0*/  BRA `(.L_x_81) ;  /* 0xffffff9c000c7947 */ /* 0x000fea000383ffff */
.L_x_29:
[----:B---3--:R-:W-:Y:S02]  /*6a00*/  IMAD.MOV.U32 R2, RZ, RZ, -0x80000000 ;  /* 0x80000000ff027424 */ /* 0x008fe400078e00ff */
[----:B--2---:R-:W-:-:S04]  /*6a10*/  IMAD.MOV.U32 R3, RZ, RZ, -0x80000000 ;  /* 0x80000000ff037424 */ /* 0x004fc800078e00ff */
[----:B------:R2:W3:Y:S03]  /*6a20*/  SYNCS.PHASECHK.TRANS64.TRYWAIT P0, [R7+URZ+0x8], R3 ;  /* 0x00000803070075a7 */ /* 0x0004e600080011ff */
[----:B---3--:R-:W-:Y:S05]  /*6a30*/  @!P0 NANOSLEEP.SYNCS 0x989680 ;  /* 0x009896800000895d */ /* 0x008fea0003900000 */
[----:B------:R-:W3:Y:S02]  /*6a40*/  @!P0 SYNCS.PHASECHK.TRANS64 P0, [R7+URZ+0x8], R3 ;  /* 0x00000803070085a7 */ /* 0x000ee400080010ff */
[----:B---3--:R-:W-:Y:S05]  /*6a50*/  @!P0 BRA `(.L_x_29) ;  /* 0xfffffffc00e88947 */ /* 0x008fea000383ffff */
[----:B------:R-:W-:Y:S05]  /*6a60*/  BRA `(.L_x_82) ;  /* 0xffffffb000507947 */ /* 0x000fea000383ffff */
.L_x_34:
[----:B-1----:R1:W2:Y:S02]  /*6a70*/  SYNCS.PHASECHK.TRANS64.TRYWAIT P2, [R2+URZ+0x20], RZ ;  /* 0x000020ff020075a7 */ /* 0x0022a400080411ff */
[----:B--2---:R-:W-:Y:S05]  /*6a80*/  @!P2 NANOSLEEP.SYNCS 0x989680 ;  /* 0x009896800000a95d */ /* 0x004fea0003900000 */
[----:B------:R-:W2:Y:S02]  /*6a90*/  @!P2 SYNCS.PHASECHK.TRANS64 P2, [R2+URZ+0x20], RZ ;  /* 0x000020ff0200a5a7 */ /* 0x000ea400080410ff */
[----:B--2---:R-:W-:Y:S05]  /*6aa0*/  @!P2 BRA `(.L_x_34) ;  /* 0xfffffffc00f0a947 */ /* 0x004fea000383ffff */
[----:B------:R-:W-:Y:S05]  /*6ab0*/  BRA `(.L_x_33) ;  /* 0xffffffb800247947 */ /* 0x000fea000383ffff */
.L_x_38:
[----:B------:R-:W-:-:S07]  /*6ac0*/  IMAD.MOV.U32 R13, RZ, RZ, R12 ;  /* 0x000000ffff0d7224 */ /* 0x000fce00078e000c */
.L_x_83:
[----:B-1----:R1:W2:Y:S02]  /*6ad0*/  SYNCS.PHASECHK.TRANS64.TRYWAIT P0, [R15+URZ], R13 ;  /* 0x0000000d0f0075a7 */ /* 0x0022a400080011ff */
[----:B--2---:R-:W-:Y:S05]  /*6ae0*/  @!P0 NANOSLEEP.SYNCS 0x989680 ;  /* 0x009896800000895d */ /* 0x004fea0003900000 */
[----:B------:R-:W2:Y:S02]  /*6af0*/  @!P0 SYNCS.PHASECHK.TRANS64 P0, [R15+URZ], R13 ;  /* 0x0000000d0f0085a7 */ /* 0x000ea400080010ff */
[----:B--2---:R-:W-:Y:S05]  /*6b00*/  @!P0 BRA `(.L_x_83) ;  /* 0xfffffffc00f08947 */ /* 0x004fea000383ffff */
[----:B------:R-:W-:Y:S05]  /*6b10*/  BRA `(.L_x_37) ;  /* 0xffffffb800fc7947 */ /* 0x000fea000383ffff */
.L_x_42:
[----:B------:R-:W-:-:S07]  /*6b20*/  IMAD.MOV.U32 R13, RZ, RZ, R12 ;  /* 0x000000ffff0d7224 */ /* 0x000fce00078e000c */
.L_x_84:
[----:B-1----:R1:W2:Y:S02]  /*6b30*/  SYNCS.PHASECHK.TRANS64.TRYWAIT P0, [R15+URZ+0x18], R13 ;  /* 0x0000180d0f0075a7 */ /* 0x0022a400080011ff */
[----:B--2---:R-:W-:Y:S05]  /*6b40*/  @!P0 NANOSLEEP.SYNCS 0x989680 ;  /* 0x009896800000895d */ /* 0x004fea0003900000 */
[----:B------:R-:W2:Y:S02]  /*6b50*/  @!P0 SYNCS.PHASECHK.TRANS64 P0, [R15+URZ+0x18], R13 ;  /* 0x0000180d0f0085a7 */ /* 0x000ea400080010ff */
[----:B--2---:R-:W-:Y:S05]  /*6b60*/  @!P0 BRA `(.L_x_84) ;  /* 0xfffffffc00f08947 */ /* 0x004fea000383ffff */
[----:B------:R-:W-:Y:S05]  /*6b70*/  BRA `(.L_x_85) ;  /* 0xffffffbc000c7947 */ /* 0x000fea000383ffff */
.L_x_49:
[----:B------:R-:W-:-:S07]  /*6b80*/  IMAD.MOV.U32 R124, RZ, RZ, R125 ;  /* 0x000000ffff7c7224 */ /* 0x000fce00078e007d */
.L_x_86:
[----:B-1----:R1:W2:Y:S02]  /*6b90*/  SYNCS.PHASECHK.TRANS64.TRYWAIT P0, [R2+URZ+0x8], R125 ;  /* 0x0000087d020075a7 */ /* 0x0022a400080011ff */
[----:B--2---:R-:W-:Y:S05]  /*6ba0*/  @!P0 NANOSLEEP.SYNCS 0x989680 ;  /* 0x009896800000895d */ /* 0x004fea0003900000 */
[----:B------:R-:W2:Y:S02]  /*6bb0*/  @!P0 SYNCS.PHASECHK.TRANS64 P0, [R2+URZ+0x8], R125 ;  /* 0x0000087d020085a7 */ /* 0x000ea400080010ff */
[----:B--2---:R-:W-:Y:S05]  /*6bc0*/  @!P0 BRA `(.L_x_86) ;  /* 0xfffffffc00f08947 */ /* 0x004fea000383ffff */
[----:B------:R-:W-:Y:S05]  /*6bd0*/  BRA `(.L_x_87) ;  /* 0xffffffc800f47947 */ /* 0x000fea000383ffff */
.L_x_55:
[----:B------:R-:W-:Y:S01]  /*6be0*/  BSSY B1, `(.L_x_88) ;  /* 0x0000008000017945 */ /* 0x000fe20003800000 */
[----:B------:R-:W-:Y:S02]  /*6bf0*/  IMAD.MOV.U32 R176, RZ, RZ, R13 ;  /* 0x000000ffffb07224 */ /* 0x000fe400078e000d */
[----:B------:R-:W-:Y:S02]  /*6c00*/  IMAD.MOV.U32 R163, RZ, RZ, 0x2 ;  /* 0x00000002ffa37424 */ /* 0x000fe400078e00ff */
[----:B------:R-:W-:Y:S02]  /*6c10*/  IMAD.MOV.U32 R178, RZ, RZ, 0x1f ;  /* 0x0000001fffb27424 */ /* 0x000fe400078e00ff */
[----:B------:R-:W-:-:S07]  /*6c20*/  IMAD.MOV.U32 R159, RZ, RZ, 0xf ;  /* 0x0000000fff9f7424 */ /* 0x000fce00078e00ff */
[----:B------:R-:W-:Y:S05]  /*6c30*/  WARPSYNC.COLLECTIVE R159, `(.L_x_89) ;  /* 0x000000009f087348 */ /* 0x000fea0003c00000 */
[----:B------:R1:W2:Y:S02]  /*6c40*/  SHFL.BFLY P2, R161, R176, R163, R178 ;  /* 0x0c0000a3b0a17389 */ /* 0x0002a400000400b2 */
[----:B-12---:R-:W-:Y:S05]  /*6c50*/  ENDCOLLECTIVE ;  /* 0x000000000000791b */ /* 0x006fea0003800000 */
.L_x_89:
[----:B------:R-:W-:Y:S05]  /*6c60*/  BSYNC B1 ;  /* 0x0000000000017941 */ /* 0x000fea0003800000 */
.L_x_88:
[----:B------:R-:W-:Y:S02]  /*6c70*/  IMAD.MOV.U32 R166, RZ, RZ, R161 ;  /* 0x000000ffffa67224 */ /* 0x000fe400078e00a1 */
[----:B------:R-:W-:Y:S02]  /*6c80*/  IMAD.MOV.U32 R163, RZ, RZ, 0x1 ;  /* 0x00000001ffa37424 */ /* 0x000fe400078e00ff */
[----:B------:R-:W-:Y:S01]  /*6c90*/  IMAD.MOV.U32 R178, RZ, RZ, 0x1f ;  /* 0x0000001fffb27424 */ /* 0x000fe200078e00ff */
[----:B------:R-:W-:Y:S01]  /*6ca0*/  FMNMX R166, R13, R166, !PT ;  /* 0x000000a60da67209 */ /* 0x000fe20007800000 */
[----:B------:R-:W-:-:S04]  /*6cb0*/  IMAD.MOV.U32 R159, RZ, RZ, 0xf ;  /* 0x0000000fff9f7424 */ /* 0x000fc800078e00ff */
[----:B------:R-:W-:-:S07]  /*6cc0*/  IMAD.MOV.U32 R176, RZ, RZ, R166 ;  /* 0x000000ffffb07224 */ /* 0x000fce00078e00a6 */
[----:B------:R-:W-:Y:S05]  /*6cd0*/  WARPSYNC.COLLECTIVE R159, `(.L_x_90) ;  /* 0x000000009f087348 */ /* 0x000fea0003c00000 */
[----:B------:R1:W2:Y:S02]  /*6ce0*/  SHFL.BFLY P2, R161, R176, R163, R178 ;  /* 0x0c0000a3b0a17389 */ /* 0x0002a400000400b2 */
[----:B-12---:R-:W-:Y:S05]  /*6cf0*/  ENDCOLLECTIVE ;  /* 0x000000000000791b */ /* 0x006fea0003800000 */
.L_x_90:
[----:B------:R-:W-:Y:S02]  /*6d00*/  IMAD.MOV.U32 R163, RZ, RZ, 0x2 ;  /* 0x00000002ffa37424 */ /* 0x000fe400078e00ff */
[----:B------:R-:W-:-:S05]  /*6d10*/  IMAD.MOV.U32 R17, RZ, RZ, R161 ;  /* 0x000000ffff117224 */ /* 0x000fca00078e00a1 */
[----:B------:R-:W-:-:S04]  /*6d20*/  FMNMX R166, R166, R17, !PT ;  /* 0x00000011a6a67209 */ /* 0x000fc80007800000 */
        /* <DEDUP_REMOVED lines=55> */
[----:B--2---:R-:W-:-:S03]  /*70a0*/  FADD R157, R33, R158 ;  /* 0x0000009e219d7221 */ /* 0x004fc60000000000 */
        /* <DEDUP_REMOVED lines=15> */
[----:B---3--:R-:W-:-:S04]  /*71a0*/  FADD R12, R133, R12 ;  /* 0x0000000c850c7221 */ /* 0x008fc80000000000 */
[----:B------:R-:W-:-:S07]  /*71b0*/  IMAD.MOV.U32 R176, RZ, RZ, R12 ;  /* 0x000000ffffb07224 */ /* 0x000fce00078e000c */
[----:B------:R-:W-:Y:S05]  /*71c0*/  WARPSYNC.COLLECTIVE R159, `(.L_x_91) ;  /* 0x000000009f087348 */ /* 0x000fea0003c00000 */
[----:B------:R1:W2:Y:S02]  /*71d0*/  SHFL.BFLY P2, R161, R176, R163, R178 ;  /* 0x0c0000a3b0a17389 */ /* 0x0002a400000400b2 */
[----:B-12---:R-:W-:Y:S05]  /*71e0*/  ENDCOLLECTIVE ;  /* 0x000000000000791b */ /* 0x006fea0003800000 */
.L_x_91:
[----:B------:R-:W-:Y:S02]  /*71f0*/  IMAD.MOV.U32 R163, RZ, RZ, 0x1 ;  /* 0x00000001ffa37424 */ /* 0x000fe400078e00ff */
[----:B------:R-:W-:-:S04]  /*7200*/  IMAD.MOV.U32 R157, RZ, RZ, R161 ;  /* 0x000000ffff9d7224 */ /* 0x000fc800078e00a1 */
[----:B------:R-:W-:Y:S01]  /*7210*/  FADD R157, R12, R157 ;  /* 0x0000009d0c9d7221 */ /* 0x000fe20000000000 */
[----:B------:R-:W-:-:S03]  /*7220*/  IMAD.MOV.U32 R12, RZ, RZ, R124 ;  /* 0x000000ffff0c7224 */ /* 0x000fc600078e007c */
[----:B------:R-:W-:-:S07]  /*7230*/  IMAD.MOV.U32 R176, RZ, RZ, R157 ;  /* 0x000000ffffb07224 */ /* 0x000fce00078e009d */
[----:B------:R-:W-:Y:S05]  /*7240*/  WARPSYNC.COLLECTIVE R159, `(.L_x_92) ;  /* 0x000000009f087348 */ /* 0x000fea0003c00000 */
[----:B------:R1:W2:Y:S02]  /*7250*/  SHFL.BFLY P2, R161, R176, R163, R178 ;  /* 0x0c0000a3b0a17389 */ /* 0x0002a400000400b2 */
[----:B-12---:R-:W-:Y:S05]  /*7260*/  ENDCOLLECTIVE ;  /* 0x000000000000791b */ /* 0x006fea0003800000 */
.L_x_92:
[----:B------:R-:W-:Y:S01]  /*7270*/  IMAD.MOV.U32 R158, RZ, RZ, R161 ;  /* 0x000000ffff9e7224 */ /* 0x000fe200078e00a1 */
[----:B------:R-:W-:Y:S06]  /*7280*/  BRA `(.L_x_93) ;  /* 0xffffffd000587947 */ /* 0x000fec000383ffff */
.L_x_59:
[----:B------:R-:W-:-:S07]  /*7290*/  IMAD.MOV.U32 R124, RZ, RZ, R125 ;  /* 0x000000ffff7c7224 */ /* 0x000fce00078e007d */
.L_x_94:
[----:B--2---:R2:W3:Y:S02]  /*72a0*/  SYNCS.PHASECHK.TRANS64.TRYWAIT P0, [R2+URZ+0x10], R125 ;  /* 0x0000107d020075a7 */ /* 0x0044e400080011ff */
[----:B---3--:R-:W-:Y:S05]  /*72b0*/  @!P0 NANOSLEEP.SYNCS 0x989680 ;  /* 0x009896800000895d */ /* 0x008fea0003900000 */
[----:B------:R-:W3:Y:S02]  /*72c0*/  @!P0 SYNCS.PHASECHK.TRANS64 P0, [R2+URZ+0x10], R125 ;  /* 0x0000107d020085a7 */ /* 0x000ee400080010ff */
[----:B---3--:R-:W-:Y:S05]  /*72d0*/  @!P0 BRA `(.L_x_94) ;  /* 0xfffffffc00f08947 */ /* 0x008fea000383ffff */
[----:B------:R-:W-:Y:S05]  /*72e0*/  BRA `(.L_x_58) ;  /* 0xffffffd400407947 */ /* 0x000fea000383ffff */
.L_x_95:
[----:B------:R-:W-:-:S00]  /*72f0*/  BRA `(.L_x_95) ;  /* 0xfffffffc00fc7947 */ /* 0x000fc0000383ffff */
[----:B------:R-:W-:-:S00]  /*7300*/  NOP ;  /* 0x0000000000007918 */ /* 0x000fc00000000000 */
[----:B------:R-:W-:-:S00]  /*7310*/  NOP ;  /* 0x0000000000007918 */ /* 0x000fc00000000000 */
[----:B------:R-:W-:-:S00]  /*7320*/  NOP ;  /* 0x0000000000007918 */ /* 0x000fc00000000000 */
[----:B------:R-:W-:-:S00]  /*7330*/  NOP ;  /* 0x0000000000007918 */ /* 0x000fc00000000000 */
[----:B------:R-:W-:-:S00]  /*7340*/  NOP ;  /* 0x0000000000007918 */ /* 0x000fc00000000000 */
[----:B------:R-:W-:-:S00]  /*7350*/  NOP ;  /* 0x0000000000007918 */ /* 0x000fc00000000000 */
[----:B------:R-:W-:-:S00]  /*7360*/  NOP ;  /* 0x0000000000007918 */ /* 0x000fc00000000000 */
[----:B------:R-:W-:-:S00]  /*7370*/  NOP ;  /* 0x0000000000007918 */ /* 0x000fc00000000000 */
.L_x_96:


//--------------------- .nv.shared.kernel_cutlass_kernel_cudnnnative_sparse_attentionselectionNSA_select_attn_fwd_hmmaHopperSelectAttentionFwd_object_at__CopyAtom_ThrID10_TVLayoutSrc112801_TVLayoutDst112801_Valuetypebf16_t_0 --------------------------
	.section	.nv.shared.kernel_cutlass_kernel_cudnnnative_sparse_attentionselectionNSA_select_attn_fwd_hmmaHopperSelectAttentionFwd_object_at__CopyAtom_ThrID10_TVLayoutSrc112801_TVLayoutDst112801_Valuetypebf16_t_0,"aw",@nobits
	.sectionflags	@""
	.align	1024
	.zero		1024


//--------------------- .nv.shared.reserved.0     --------------------------
	.section	.nv.shared.reserved.0,"aw",@nobits
	.weak		__nv_reservedSMEM_offset_0_alias
	.size		__nv_reservedSMEM_offset_0_alias, 0, 64
	.other		__nv_reservedSMEM_offset_0_alias,@"STO_CUDA_RESERVED_SHARED STV_DEFAULT"
__nv_reservedSMEM_offset_0_alias:
	.zero		0
	.zero		64


//--------------------- .nv.constant0.kernel_cutlass_kernel_cudnnnative_sparse_attentionselectionNSA_select_attn_fwd_hmmaHopperSelectAttentionFwd_object_at__CopyAtom_ThrID10_TVLayoutSrc112801_TVLayoutDst112801_Valuetypebf16_t_0 --------------------------
	.section	.nv.constant0.kernel_cutlass_kernel_cudnnnative_sparse_attentionselectionNSA_select_attn_fwd_hmmaHopperSelectAttentionFwd_object_at__CopyAtom_ThrID10_TVLayoutSrc112801_TVLayoutDst112801_Valuetypebf16_t_0,"a",@progbits
	.sectionflags	@""
	.align	4
.nv.constant0.kernel_cutlass_kernel_cudnnnative_sparse_attentionselectionNSA_select_attn_fwd_hmmaHopperSelectAttentionFwd_object_at__CopyAtom_ThrID10_TVLayoutSrc112801_TVLayoutDst112801_Valuetypebf16_t_0:
	.zero		1452


//--------------------- SYMBOLS --------------------------

	.type		.nv.reservedSmem.offset0,@object
	.size		.nv.reservedSmem.offset0,0x4
	.type		.nv.reservedSmem.cap,@object
	.size		.nv.reservedSmem.cap,0x4
